// auto-generated by cutlass_sweep.gemm — config: {"arch": "sm_100", "cluster_m": 4, "cluster_n": 2, "dtype": "int8", "dtype_b": "int8", "layout": "nt", "stages": 0, "tile_k": 128, "tile_m": 128, "tile_n": 256}
#include "cutlass/cutlass.h"
#include "cutlass/gemm/collective/collective_builder.hpp"
#include "cutlass/gemm/device/gemm_universal_adapter.h"
#include "cutlass/gemm/kernel/gemm_universal.hpp"
#include "cutlass/epilogue/collective/collective_builder.hpp"

using ElemA = int8_t;
using ElemB = int8_t;
using ElemCD = int8_t;
using Acc  = int32_t;
using TileShape    = cute::Shape<cute::_128, cute::_256, cute::_128>;
using ClusterShape = cute::Shape<cute::_4, cute::_2, cute::_1>;

using CollectiveEpilogue = typename cutlass::epilogue::collective::CollectiveBuilder<
    cutlass::arch::Sm100, cutlass::arch::OpClassTensorOp,
    TileShape, ClusterShape,
    cutlass::epilogue::collective::EpilogueTileAuto,
    Acc, Acc,
    ElemCD, cutlass::layout::RowMajor, 128 / cutlass::sizeof_bits<ElemCD>::value,
    ElemCD, cutlass::layout::RowMajor, 128 / cutlass::sizeof_bits<ElemCD>::value,
    cutlass::epilogue::collective::EpilogueScheduleAuto
  >::CollectiveOp;

using CollectiveMainloop = typename cutlass::gemm::collective::CollectiveBuilder<
    cutlass::arch::Sm100, cutlass::arch::OpClassTensorOp,
    ElemA, cutlass::layout::RowMajor, 128 / cutlass::sizeof_bits<ElemA>::value,
    ElemB, cutlass::layout::ColumnMajor, 128 / cutlass::sizeof_bits<ElemB>::value,
    Acc,
    TileShape, ClusterShape,
    cutlass::gemm::collective::StageCountAutoCarveout<static_cast<int>(sizeof(typename CollectiveEpilogue::SharedStorage))>,
    cutlass::gemm::collective::KernelScheduleAuto
  >::CollectiveOp;

using GemmKernel = cutlass::gemm::kernel::GemmUniversal<
    cute::Shape<int,int,int,int>,
    CollectiveMainloop,
    CollectiveEpilogue
>;
using Gemm = cutlass::gemm::device::GemmUniversalAdapter<GemmKernel>;

// Force the device kernel symbol into the cubin without needing a host main.
auto* _anchor = &cutlass::device_kernel<GemmKernel>;


// ===== COMPILED SASS (sm_100a) =====

	.target	sm_100a

	.elftype	@"ET_EXEC"


//--------------------- .note.nv.tkinfo           --------------------------
	.section	.note.nv.tkinfo,"",@"SHT_NOTE"
	.sectionflags	@"SHF_NOTE_NV_TKINFO"
	.tkinfo
        /*0018*/ 	.word	0x00000002
        /*0030*/ 	.string	""
        /*0030*/ 	.string	"ptxas"
        /*0030*/ 	.string	"Cuda compilation tools, release 13.0, V13.0.88"
        /*0030*/ 	.string	"Build cuda_13.0.r13.0/compiler.36424714_0"
        /*0030*/ 	.string	"-arch sm_100a -m 64 "



//--------------------- .note.nv.cuinfo           --------------------------
	.section	.note.nv.cuinfo,"",@"SHT_NOTE"
	.sectionflags	@"SHF_NOTE_NV_CUINFO"
        /*0018*/ 	.short	0x0002
        /*001a*/ 	.short	0x0064
        /*001c*/ 	.short	0x0082
	.zero		2


//--------------------- .nv.info                  --------------------------
	.section	.nv.info,"",@"SHT_CUDA_INFO"
	.align	4


	//----- nvinfo : EIATTR_REGCOUNT
	.align		4
        /*0000*/ 	.byte	0x04, 0x2f
        /*0002*/ 	.short	(.L_20 - .L_19)
	.align		4
.L_19:
        /*0004*/ 	.word	index@(_ZN7cutlass13device_kernelINS_4gemm6kernel13GemmUniversalIN4cute5tupleIJiiiiEEENS1_10collective13CollectiveMmaINS1_35MainloopSm100TmaUmmaWarpSpecializedILi8ELi2ELi4ENS5_IJNS4_1CILi4EEENSA_ILi2EEENSA_ILi1EEEEEEEENS5_IJNSA_ILi128EEENSA_ILi256EEESG_EEEaNS5_IJlSD_lEEEaSJ_NS4_8TiledMMAINS4_8MMA_AtomIJNS4_21SM100_MMA_S8_2x1SM_SSIaaiLi128ELi256ELNS4_4UMMA5MajorE0ELSO_0ELNSN_8SaturateE0EEEEEENS4_6LayoutINS5_IJSD_SD_SD_EEENS5_IJNSA_ILi0EEESU_SU_EEEEENS5_IJNS4_10UnderscoreESX_SX_EEEEENS4_28SM100_TMA_2SM_LOAD_MULTICASTENS4_14ComposedLayoutINS4_7SwizzleILi3ELi4ELi3EEENS4_18smem_ptr_flag_bitsILi8EEENSS_INS5_IJNSA_ILi8EEESG_EEENS5_IJSG_SD_EEEEEEEvNS4_8identityES10_S1A_vS1B_EENS_8epilogue10collective18CollectiveEpilogueINS1D_23Sm100TmaWarpSpecializedILi4ELi2ELi32ELb0ELb0EEEJNS5_IJNSA_ILi64EEESH_SG_EEENS5_IJNSS_IS1I_SD_EENSS_INS5_IJNSA_ILi32EEESC_EEENS5_IJSD_SG_EEEEEEEEaSJ_aSJ_NS1D_6fusion15FusionCallbacksIS1H_NS1Q_17LinearCombinationIaiaiLNS_15FloatRoundStyleE2EEES1J_S1P_JEEENS4_5SM1004TMEM4LOAD26SM100_TMEM_LOAD_32dp32b32xENS4_13SM90_TMA_LOADENS11_INS12_ILi1ELi4ELi3EEES15_NSS_INS5_IJS16_S1L_EEENS5_IJS1L_SD_EEEEEEENS4_39AutoVectorizingCopyWithAssumedAlignmentILi128EEENS4_14SM90_TMA_STOREES25_S27_S27_EEEvvEEEEvNT_6ParamsE)
        /*0008*/ 	.word	0x0000005e


	//----- nvinfo : EIATTR_FRAME_SIZE
	.align		4
.L_20:
        /*000c*/ 	.byte	0x04, 0x11
        /*000e*/ 	.short	(.L_22 - .L_21)
	.align		4
.L_21:
        /*0010*/ 	.word	index@($__internal_2_$__cuda_sm10x_tcgen05_guardrail_trap_unallocated_columns_being_dealloced)
        /*0014*/ 	.word	0x00000000


	//----- nvinfo : EIATTR_FRAME_SIZE
	.align		4
.L_22:
        /*0018*/ 	.byte	0x04, 0x11
        /*001a*/ 	.short	(.L_24 - .L_23)
	.align		4
.L_23:
        /*001c*/ 	.word	index@($__internal_1_$__cuda_sm10x_tcgen05_guardrail_trap_phase_invalid_during_alloc)
        /*0020*/ 	.word	0x00000000


	//----- nvinfo : EIATTR_FRAME_SIZE
	.align		4
.L_24:
        /*0024*/ 	.byte	0x04, 0x11
        /*0026*/ 	.short	(.L_26 - .L_25)
	.align		4
.L_25:
        /*0028*/ 	.word	index@($__internal_0_$__cuda_sm10x_tcgen05_guardrail_trap_col_being_dealloced_not_returned_by_alloc)
        /*002c*/ 	.word	0x00000000


	//----- nvinfo : EIATTR_FRAME_SIZE
	.align		4
.L_26:
        /*0030*/ 	.byte	0x04, 0x11
        /*0032*/ 	.short	(.L_28 - .L_27)
	.align		4
.L_27:
        /*0034*/ 	.word	index@(_ZN7cutlass13device_kernelINS_4gemm6kernel13GemmUniversalIN4cute5tupleIJiiiiEEENS1_10collective13CollectiveMmaINS1_35MainloopSm100TmaUmmaWarpSpecializedILi8ELi2ELi4ENS5_IJNS4_1CILi4EEENSA_ILi2EEENSA_ILi1EEEEEEEENS5_IJNSA_ILi128EEENSA_ILi256EEESG_EEEaNS5_IJlSD_lEEEaSJ_NS4_8TiledMMAINS4_8MMA_AtomIJNS4_21SM100_MMA_S8_2x1SM_SSIaaiLi128ELi256ELNS4_4UMMA5MajorE0ELSO_0ELNSN_8SaturateE0EEEEEENS4_6LayoutINS5_IJSD_SD_SD_EEENS5_IJNSA_ILi0EEESU_SU_EEEEENS5_IJNS4_10UnderscoreESX_SX_EEEEENS4_28SM100_TMA_2SM_LOAD_MULTICASTENS4_14ComposedLayoutINS4_7SwizzleILi3ELi4ELi3EEENS4_18smem_ptr_flag_bitsILi8EEENSS_INS5_IJNSA_ILi8EEESG_EEENS5_IJSG_SD_EEEEEEEvNS4_8identityES10_S1A_vS1B_EENS_8epilogue10collective18CollectiveEpilogueINS1D_23Sm100TmaWarpSpecializedILi4ELi2ELi32ELb0ELb0EEEJNS5_IJNSA_ILi64EEESH_SG_EEENS5_IJNSS_IS1I_SD_EENSS_INS5_IJNSA_ILi32EEESC_EEENS5_IJSD_SG_EEEEEEEEaSJ_aSJ_NS1D_6fusion15FusionCallbacksIS1H_NS1Q_17LinearCombinationIaiaiLNS_15FloatRoundStyleE2EEES1J_S1P_JEEENS4_5SM1004TMEM4LOAD26SM100_TMEM_LOAD_32dp32b32xENS4_13SM90_TMA_LOADENS11_INS12_ILi1ELi4ELi3EEES15_NSS_INS5_IJS16_S1L_EEENS5_IJS1L_SD_EEEEEEENS4_39AutoVectorizingCopyWithAssumedAlignmentILi128EEENS4_14SM90_TMA_STOREES25_S27_S27_EEEvvEEEEvNT_6ParamsE)
        /*0038*/ 	.word	0x00000000


	//----- nvinfo : EIATTR_MIN_STACK_SIZE
	.align		4
.L_28:
        /*003c*/ 	.byte	0x04, 0x12
        /*003e*/ 	.short	(.L_30 - .L_29)
	.align		4
.L_29:
        /*0040*/ 	.word	index@(_ZN7cutlass13device_kernelINS_4gemm6kernel13GemmUniversalIN4cute5tupleIJiiiiEEENS1_10collective13CollectiveMmaINS1_35MainloopSm100TmaUmmaWarpSpecializedILi8ELi2ELi4ENS5_IJNS4_1CILi4EEENSA_ILi2EEENSA_ILi1EEEEEEEENS5_IJNSA_ILi128EEENSA_ILi256EEESG_EEEaNS5_IJlSD_lEEEaSJ_NS4_8TiledMMAINS4_8MMA_AtomIJNS4_21SM100_MMA_S8_2x1SM_SSIaaiLi128ELi256ELNS4_4UMMA5MajorE0ELSO_0ELNSN_8SaturateE0EEEEEENS4_6LayoutINS5_IJSD_SD_SD_EEENS5_IJNSA_ILi0EEESU_SU_EEEEENS5_IJNS4_10UnderscoreESX_SX_EEEEENS4_28SM100_TMA_2SM_LOAD_MULTICASTENS4_14ComposedLayoutINS4_7SwizzleILi3ELi4ELi3EEENS4_18smem_ptr_flag_bitsILi8EEENSS_INS5_IJNSA_ILi8EEESG_EEENS5_IJSG_SD_EEEEEEEvNS4_8identityES10_S1A_vS1B_EENS_8epilogue10collective18CollectiveEpilogueINS1D_23Sm100TmaWarpSpecializedILi4ELi2ELi32ELb0ELb0EEEJNS5_IJNSA_ILi64EEESH_SG_EEENS5_IJNSS_IS1I_SD_EENSS_INS5_IJNSA_ILi32EEESC_EEENS5_IJSD_SG_EEEEEEEEaSJ_aSJ_NS1D_6fusion15FusionCallbacksIS1H_NS1Q_17LinearCombinationIaiaiLNS_15FloatRoundStyleE2EEES1J_S1P_JEEENS4_5SM1004TMEM4LOAD26SM100_TMEM_LOAD_32dp32b32xENS4_13SM90_TMA_LOADENS11_INS12_ILi1ELi4ELi3EEES15_NSS_INS5_IJS16_S1L_EEENS5_IJS1L_SD_EEEEEEENS4_39AutoVectorizingCopyWithAssumedAlignmentILi128EEENS4_14SM90_TMA_STOREES25_S27_S27_EEEvvEEEEvNT_6ParamsE)
        /*0044*/ 	.word	0x00000000
.L_30:


//--------------------- .nv.compat                --------------------------
	.section	.nv.compat,"",@"SHT_CUDA_COMPAT_INFO"
	.align	4
        /*0000*/ 	.byte	0x02, 0x09, 0x01, 0x00, 0x02, 0x02, 0x03, 0x00, 0x02, 0x05, 0x06, 0x00, 0x03, 0x07, 0x01, 0x01
        /*0010*/ 	.byte	0x02, 0x03, 0x01, 0x00, 0x02, 0x06, 0x01, 0x00, 0x04, 0x0b, 0x08, 0x00, 0x01, 0x00, 0x00, 0x00
        /*0020*/ 	.byte	0x00, 0x00, 0x00, 0x00


//--------------------- .nv.info._ZN7cutlass13device_kernelINS_4gemm6kernel13GemmUniversalIN4cute5tupleIJiiiiEEENS1_10collective13CollectiveMmaINS1_35MainloopSm100TmaUmmaWarpSpecializedILi8ELi2ELi4ENS5_IJNS4_1CILi4EEENSA_ILi2EEENSA_ILi1EEEEEEEENS5_IJNSA_ILi128EEENSA_ILi256EEESG_EEEaNS5_IJlSD_lEEEaSJ_NS4_8TiledMMAINS4_8MMA_AtomIJNS4_21SM100_MMA_S8_2x1SM_SSIaaiLi128ELi256ELNS4_4UMMA5MajorE0ELSO_0ELNSN_8SaturateE0EEEEEENS4_6LayoutINS5_IJSD_SD_SD_EEENS5_IJNSA_ILi0EEESU_SU_EEEEENS5_IJNS4_10UnderscoreESX_SX_EEEEENS4_28SM100_TMA_2SM_LOAD_MULTICASTENS4_14ComposedLayoutINS4_7SwizzleILi3ELi4ELi3EEENS4_18smem_ptr_flag_bitsILi8EEENSS_INS5_IJNSA_ILi8EEESG_EEENS5_IJSG_SD_EEEEEEEvNS4_8identityES10_S1A_vS1B_EENS_8epilogue10collective18CollectiveEpilogueINS1D_23Sm100TmaWarpSpecializedILi4ELi2ELi32ELb0ELb0EEEJNS5_IJNSA_ILi64EEESH_SG_EEENS5_IJNSS_IS1I_SD_EENSS_INS5_IJNSA_ILi32EEESC_EEENS5_IJSD_SG_EEEEEEEEaSJ_aSJ_NS1D_6fusion15FusionCallbacksIS1H_NS1Q_17LinearCombinationIaiaiLNS_15FloatRoundStyleE2EEES1J_S1P_JEEENS4_5SM1004TMEM4LOAD26SM100_TMEM_LOAD_32dp32b32xENS4_13SM90_TMA_LOADENS11_INS12_ILi1ELi4ELi3EEES15_NSS_INS5_IJS16_S1L_EEENS5_IJS1L_SD_EEEEEEENS4_39AutoVectorizingCopyWithAssumedAlignmentILi128EEENS4_14SM90_TMA_STOREES25_S27_S27_EEEvvEEEEvNT_6ParamsE --------------------------
	.section	.nv.info._ZN7cutlass13device_kernelINS_4gemm6kernel13GemmUniversalIN4cute5tupleIJiiiiEEENS1_10collective13CollectiveMmaINS1_35MainloopSm100TmaUmmaWarpSpecializedILi8ELi2ELi4ENS5_IJNS4_1CILi4EEENSA_ILi2EEENSA_ILi1EEEEEEEENS5_IJNSA_ILi128EEENSA_ILi256EEESG_EEEaNS5_IJlSD_lEEEaSJ_NS4_8TiledMMAINS4_8MMA_AtomIJNS4_21SM100_MMA_S8_2x1SM_SSIaaiLi128ELi256ELNS4_4UMMA5MajorE0ELSO_0ELNSN_8SaturateE0EEEEEENS4_6LayoutINS5_IJSD_SD_SD_EEENS5_IJNSA_ILi0EEESU_SU_EEEEENS5_IJNS4_10UnderscoreESX_SX_EEEEENS4_28SM100_TMA_2SM_LOAD_MULTICASTENS4_14ComposedLayoutINS4_7SwizzleILi3ELi4ELi3EEENS4_18smem_ptr_flag_bitsILi8EEENSS_INS5_IJNSA_ILi8EEESG_EEENS5_IJSG_SD_EEEEEEEvNS4_8identityES10_S1A_vS1B_EENS_8epilogue10collective18CollectiveEpilogueINS1D_23Sm100TmaWarpSpecializedILi4ELi2ELi32ELb0ELb0EEEJNS5_IJNSA_ILi64EEESH_SG_EEENS5_IJNSS_IS1I_SD_EENSS_INS5_IJNSA_ILi32EEESC_EEENS5_IJSD_SG_EEEEEEEEaSJ_aSJ_NS1D_6fusion15FusionCallbacksIS1H_NS1Q_17LinearCombinationIaiaiLNS_15FloatRoundStyleE2EEES1J_S1P_JEEENS4_5SM1004TMEM4LOAD26SM100_TMEM_LOAD_32dp32b32xENS4_13SM90_TMA_LOADENS11_INS12_ILi1ELi4ELi3EEES15_NSS_INS5_IJS16_S1L_EEENS5_IJS1L_SD_EEEEEEENS4_39AutoVectorizingCopyWithAssumedAlignmentILi128EEENS4_14SM90_TMA_STOREES25_S27_S27_EEEvvEEEEvNT_6ParamsE,"",@"SHT_CUDA_INFO"
	.sectionflags	@""
	.align	4


	//----- nvinfo : EIATTR_CUDA_API_VERSION
	.align		4
        /*0000*/ 	.byte	0x04, 0x37
        /*0002*/ 	.short	(.L_32 - .L_31)
.L_31:
        /*0004*/ 	.word	0x00000082


	//----- nvinfo : EIATTR_KPARAM_INFO
	.align		4
.L_32:
        /*0008*/ 	.byte	0x04, 0x17
        /*000a*/ 	.short	(.L_34 - .L_33)
.L_33:
        /*000c*/ 	.word	0x00000000
        /*0010*/ 	.short	0x0000
        /*0012*/ 	.short	0x0000
        /*0014*/ 	.byte	0x00, 0xf0, 0x01, 0x20


	//----- nvinfo : EIATTR_AT_ENTRY_FRAGMENTS
	.align		4
.L_34:
        /*0018*/ 	.byte	0x04, 0x4f
        /*001a*/ 	.short	(.L_36 - .L_35)


	//   ....[0]....
.L_35:
        /*001c*/ 	.word	0x00000007


	//----- nvinfo : EIATTR_RESERVED_SMEM_USED
	.align		4
.L_36:
        /*0020*/ 	.byte	0x01, 0x41
	.zero		2


	//----- nvinfo : EIATTR_SPARSE_MMA_MASK
	.align		4
        /*0024*/ 	.byte	0x03, 0x50
        /*0026*/ 	.short	0x0000


	//----- nvinfo : EIATTR_TCGEN05_2CTA_USED
	.align		4
        /*0028*/ 	.byte	0x01, 0x52
	.zero		2


	//----- nvinfo : EIATTR_MAXREG_COUNT
	.align		4
        /*002c*/ 	.byte	0x03, 0x1b
        /*002e*/ 	.short	0x00ff


	//----- nvinfo : EIATTR_NUM_BARRIERS
	.align		4
        /*0030*/ 	.byte	0x02, 0x4c
        /*0032*/ 	.byte	0x07
	.zero		1


	//----- nvinfo : EIATTR_EXTERNS
	.align		4
        /*0034*/ 	.byte	0x04, 0x0f
        /*0036*/ 	.short	(.L_38 - .L_37)


	//   ....[0]....
	.align		4
.L_37:
        /*0038*/ 	.word	index@(__assertfail)


	//----- nvinfo : EIATTR_MERCURY_ISA_VERSION
	.align		4
.L_38:
        /*003c*/ 	.byte	0x03, 0x5f
        /*003e*/ 	.short	0x0101


	//----- nvinfo : EIATTR_INT_WARP_WIDE_INSTR_OFFSETS
	.align		4
        /*0040*/ 	.byte	0x04, 0x31
        /*0042*/ 	.short	(.L_40 - .L_39)


	//   ....[0]....
.L_39:
        /*0044*/ 	.word	0x00000de0


	//   ....[1]....
        /*0048*/ 	.word	0x00000e80


	//   ....[2]....
        /*004c*/ 	.word	0x00004730


	//   ....[3]....
        /*0050*/ 	.word	0x00004760


	//   ....[4]....
        /*0054*/ 	.word	0x00004780


	//   ....[5]....
        /*0058*/ 	.word	0x000052c0


	//   ....[6]....
        /*005c*/ 	.word	0x00005360


	//   ....[7]....
        /*0060*/ 	.word	0x00005420


	//   ....[8]....
        /*0064*/ 	.word	0x00005490


	//   ....[9]....
        /*0068*/ 	.word	0x00005550


	//   ....[10]....
        /*006c*/ 	.word	0x000055f0


	//   ....[11]....
        /*0070*/ 	.word	0x00005660


	//   ....[12]....
        /*0074*/ 	.word	0x00005720


	//   ....[13]....
        /*0078*/ 	.word	0x000057c0


	//   ....[14]....
        /*007c*/ 	.word	0x00005860


	//   ....[15]....
        /*0080*/ 	.word	0x00005950


	//   ....[16]....
        /*0084*/ 	.word	0x00005a20


	//----- nvinfo : EIATTR_COOP_GROUP_MASK_REGIDS
	.align		4
.L_40:
        /*0088*/ 	.byte	0x04, 0x29
        /*008a*/ 	.short	(.L_42 - .L_41)


	//   ....[0]....
.L_41:
        /*008c*/ 	.word	0xffffffff


	//   ....[1]....
        /*0090*/ 	.word	0xffffffff


	//   ....[2]....
        /*0094*/ 	.word	0xffffffff


	//   ....[3]....
        /*0098*/ 	.word	0xffffffff


	//   ....[4]....
        /*009c*/ 	.word	0xffffffff


	//   ....[5]....
        /*00a0*/ 	.word	0xffffffff


	//   ....[6]....
        /*00a4*/ 	.word	0xffffffff


	//   ....[7]....
        /*00a8*/ 	.word	0xffffffff


	//   ....[8]....
        /*00ac*/ 	.word	0xffffffff


	//   ....[9]....
        /*00b0*/ 	.word	0xffffffff


	//   ....[10]....
        /*00b4*/ 	.word	0xffffffff


	//   ....[11]....
        /*00b8*/ 	.word	0xffffffff


	//   ....[12]....
        /*00bc*/ 	.word	0xffffffff


	//   ....[13]....
        /*00c0*/ 	.word	0xffffffff


	//----- nvinfo : EIATTR_COOP_GROUP_INSTR_OFFSETS
	.align		4
.L_42:
        /*00c4*/ 	.byte	0x04, 0x28
        /*00c6*/ 	.short	(.L_44 - .L_43)


	//   ....[0]....
.L_43:
        /*00c8*/ 	.word	0x000000b0


	//   ....[1]....
        /*00cc*/ 	.word	0x00000510


	//   ....[2]....
        /*00d0*/ 	.word	0x00000750


	//   ....[3]....
        /*00d4*/ 	.word	0x000008e0


	//   ....[4]....
        /*00d8*/ 	.word	0x000009d0


	//   ....[5]....
        /*00dc*/ 	.word	0x00000b30


	//   ....[6]....
        /*00e0*/ 	.word	0x00000cc0


	//   ....[7]....
        /*00e4*/ 	.word	0x00000f00


	//   ....[8]....
        /*00e8*/ 	.word	0x00002420


	//   ....[9]....
        /*00ec*/ 	.word	0x00003510


	//   ....[10]....
        /*00f0*/ 	.word	0x000039e0


	//   ....[11]....
        /*00f4*/ 	.word	0x00003a10


	//   ....[12]....
        /*00f8*/ 	.word	0x00004630


	//   ....[13]....
        /*00fc*/ 	.word	0x00004840


	//----- nvinfo : EIATTR_VRC_CTA_INIT_COUNT
	.align		4
.L_44:
        /*0100*/ 	.byte	0x02, 0x4a
        /*0102*/ 	.byte	0x80
	.zero		1


	//----- nvinfo : EIATTR_SYSCALL_OFFSETS
	.align		4
        /*0104*/ 	.byte	0x04, 0x46
        /*0106*/ 	.short	(.L_46 - .L_45)


	//   ....[0]....
.L_45:
        /*0108*/ 	.word	0x00006590


	//   ....[1]....
        /*010c*/ 	.word	0x000066d0


	//   ....[2]....
        /*0110*/ 	.word	0x00006ea0


	//   ....[3]....
        /*0114*/ 	.word	0x00007c90


	//   ....[4]....
        /*0118*/ 	.word	0x00008a20


	//   ....[5]....
        /*011c*/ 	.word	0x000097c0


	//----- nvinfo : EIATTR_MBARRIER_INSTR_OFFSETS
	.align		4
.L_46:
        /*0120*/ 	.byte	0x04, 0x39
        /*0122*/ 	.short	(.L_48 - .L_47)


	//   ....[0]....
.L_47:
        /*0124*/ 	.word	0x00000640
        /*0128*/ 	.word	0x000000ff
        /*012c*/ 	.word	0x00000000
        /*0130*/ 	.short	0x0100
        /*0132*/ 	.byte	0x04
	.zero		1


	//   ....[1]....
        /*0134*/ 	.word	0x00000650
        /*0138*/ 	.word	0x000000ff
        /*013c*/ 	.word	0x00000040
        /*0140*/ 	.short	0x0100
        /*0142*/ 	.byte	0x04
	.zero		1


	//   ....[2]....
        /*0144*/ 	.word	0x00000660
        /*0148*/ 	.word	0x000000ff
        /*014c*/ 	.word	0x00000008
        /*0150*/ 	.short	0x0100
        /*0152*/ 	.byte	0x04
	.zero		1


	//   ....[3]....
        /*0154*/ 	.word	0x00000670
        /*0158*/ 	.word	0x000000ff
        /*015c*/ 	.word	0x00000048
        /*0160*/ 	.short	0x0100
        /*0162*/ 	.byte	0x04
	.zero		1


	//   ....[4]....
        /*0164*/ 	.word	0x00000680
        /*0168*/ 	.word	0x000000ff
        /*016c*/ 	.word	0x00000010
        /*0170*/ 	.short	0x0100
        /*0172*/ 	.byte	0x04
	.zero		1


	//   ....[5]....
        /*0174*/ 	.word	0x00000690
        /*0178*/ 	.word	0x000000ff
        /*017c*/ 	.word	0x00000050
        /*0180*/ 	.short	0x0100
        /*0182*/ 	.byte	0x04
	.zero		1


	//   ....[6]....
        /*0184*/ 	.word	0x000006a0
        /*0188*/ 	.word	0x000000ff
        /*018c*/ 	.word	0x00000018
        /*0190*/ 	.short	0x0100
        /*0192*/ 	.byte	0x04
	.zero		1


	//   ....[7]....
        /*0194*/ 	.word	0x000006b0
        /*0198*/ 	.word	0x000000ff
        /*019c*/ 	.word	0x00000058
        /*01a0*/ 	.short	0x0100
        /*01a2*/ 	.byte	0x04
	.zero		1


	//   ....[8]....
        /*01a4*/ 	.word	0x000006c0
        /*01a8*/ 	.word	0x000000ff
        /*01ac*/ 	.word	0x00000020
        /*01b0*/ 	.short	0x0100
        /*01b2*/ 	.byte	0x04
	.zero		1


	//   ....[9]....
        /*01b4*/ 	.word	0x000006d0
        /*01b8*/ 	.word	0x000000ff
        /*01bc*/ 	.word	0x00000060
        /*01c0*/ 	.short	0x0100
        /*01c2*/ 	.byte	0x04
	.zero		1


	//   ....[10]....
        /*01c4*/ 	.word	0x000006e0
        /*01c8*/ 	.word	0x000000ff
        /*01cc*/ 	.word	0x00000028
        /*01d0*/ 	.short	0x0100
        /*01d2*/ 	.byte	0x04
	.zero		1


	//   ....[11]....
        /*01d4*/ 	.word	0x000006f0
        /*01d8*/ 	.word	0x000000ff
        /*01dc*/ 	.word	0x00000068
        /*01e0*/ 	.short	0x0100
        /*01e2*/ 	.byte	0x04
	.zero		1


	//   ....[12]....
        /*01e4*/ 	.word	0x00000700
        /*01e8*/ 	.word	0x000000ff
        /*01ec*/ 	.word	0x00000030
        /*01f0*/ 	.short	0x0100
        /*01f2*/ 	.byte	0x04
	.zero		1


	//   ....[13]....
        /*01f4*/ 	.word	0x00000710
        /*01f8*/ 	.word	0x000000ff
        /*01fc*/ 	.word	0x00000070
        /*0200*/ 	.short	0x0100
        /*0202*/ 	.byte	0x04
	.zero		1


	//   ....[14]....
        /*0204*/ 	.word	0x00000720
        /*0208*/ 	.word	0x000000ff
        /*020c*/ 	.word	0x00000038
        /*0210*/ 	.short	0x0100
        /*0212*/ 	.byte	0x04
	.zero		1


	//   ....[15]....
        /*0214*/ 	.word	0x00000730
        /*0218*/ 	.word	0x000000ff
        /*021c*/ 	.word	0x00000078
        /*0220*/ 	.short	0x0100
        /*0222*/ 	.byte	0x04
	.zero		1


	//   ....[16]....
        /*0224*/ 	.word	0x00000850
        /*0228*/ 	.word	0x000000ff
        /*022c*/ 	.word	0x00000080
        /*0230*/ 	.short	0x0100
        /*0232*/ 	.byte	0x04
	.zero		1


	//   ....[17]....
        /*0234*/ 	.word	0x00000860
        /*0238*/ 	.word	0x000000ff
        /*023c*/ 	.word	0x000000a0
        /*0240*/ 	.short	0x0100
        /*0242*/ 	.byte	0x04
	.zero		1


	//   ....[18]....
        /*0244*/ 	.word	0x00000870
        /*0248*/ 	.word	0x000000ff
        /*024c*/ 	.word	0x00000088
        /*0250*/ 	.short	0x0100
        /*0252*/ 	.byte	0x04
	.zero		1


	//   ....[19]....
        /*0254*/ 	.word	0x00000880
        /*0258*/ 	.word	0x000000ff
        /*025c*/ 	.word	0x000000a8
        /*0260*/ 	.short	0x0100
        /*0262*/ 	.byte	0x04
	.zero		1


	//   ....[20]....
        /*0264*/ 	.word	0x00000890
        /*0268*/ 	.word	0x000000ff
        /*026c*/ 	.word	0x00000090
        /*0270*/ 	.short	0x0100
        /*0272*/ 	.byte	0x04
	.zero		1


	//   ....[21]....
        /*0274*/ 	.word	0x000008a0
        /*0278*/ 	.word	0x000000ff
        /*027c*/ 	.word	0x000000b0
        /*0280*/ 	.short	0x0100
        /*0282*/ 	.byte	0x04
	.zero		1


	//   ....[22]....
        /*0284*/ 	.word	0x000008b0
        /*0288*/ 	.word	0x000000ff
        /*028c*/ 	.word	0x00000098
        /*0290*/ 	.short	0x0100
        /*0292*/ 	.byte	0x04
	.zero		1


	//   ....[23]....
        /*0294*/ 	.word	0x000008c0
        /*0298*/ 	.word	0x000000ff
        /*029c*/ 	.word	0x000000b8
        /*02a0*/ 	.short	0x0100
        /*02a2*/ 	.byte	0x04
	.zero		1


	//   ....[24]....
        /*02a4*/ 	.word	0x000009a0
        /*02a8*/ 	.word	0x000000ff
        /*02ac*/ 	.word	0x000000c0
        /*02b0*/ 	.short	0x0100
        /*02b2*/ 	.byte	0x06
	.zero		1


	//   ....[25]....
        /*02b4*/ 	.word	0x000009b0
        /*02b8*/ 	.word	0x000000ff
        /*02bc*/ 	.word	0x000000c8
        /*02c0*/ 	.short	0x0100
        /*02c2*/ 	.byte	0x06
	.zero		1


	//   ....[26]....
        /*02c4*/ 	.word	0x00000ae0
        /*02c8*/ 	.word	0x000000ff
        /*02cc*/ 	.word	0x000000d0
        /*02d0*/ 	.short	0x0100
        /*02d2*/ 	.byte	0x06
	.zero		1


	//   ....[27]....
        /*02d4*/ 	.word	0x00000af0
        /*02d8*/ 	.word	0x000000ff
        /*02dc*/ 	.word	0x000000e0
        /*02e0*/ 	.short	0x0100
        /*02e2*/ 	.byte	0x06
	.zero		1


	//   ....[28]....
        /*02e4*/ 	.word	0x00000b00
        /*02e8*/ 	.word	0x000000ff
        /*02ec*/ 	.word	0x000000d8
        /*02f0*/ 	.short	0x0100
        /*02f2*/ 	.byte	0x06
	.zero		1


	//   ....[29]....
        /*02f4*/ 	.word	0x00000b10
        /*02f8*/ 	.word	0x000000ff
        /*02fc*/ 	.word	0x000000e8
        /*0300*/ 	.short	0x0100
        /*0302*/ 	.byte	0x06
	.zero		1


	//   ....[30]....
        /*0304*/ 	.word	0x00000c30
        /*0308*/ 	.word	0x000000ff
        /*030c*/ 	.word	0x000000f0
        /*0310*/ 	.short	0x0100
        /*0312*/ 	.byte	0x04
	.zero		1


	//   ....[31]....
        /*0314*/ 	.word	0x00000c40
        /*0318*/ 	.word	0x000000ff
        /*031c*/ 	.word	0x00000110
        /*0320*/ 	.short	0x0100
        /*0322*/ 	.byte	0x04
	.zero		1


	//   ....[32]....
        /*0324*/ 	.word	0x00000c50
        /*0328*/ 	.word	0x000000ff
        /*032c*/ 	.word	0x000000f8
        /*0330*/ 	.short	0x0100
        /*0332*/ 	.byte	0x04
	.zero		1


	//   ....[33]....
        /*0334*/ 	.word	0x00000c60
        /*0338*/ 	.word	0x000000ff
        /*033c*/ 	.word	0x00000118
        /*0340*/ 	.short	0x0100
        /*0342*/ 	.byte	0x04
	.zero		1


	//   ....[34]....
        /*0344*/ 	.word	0x00000c70
        /*0348*/ 	.word	0x000000ff
        /*034c*/ 	.word	0x00000100
        /*0350*/ 	.short	0x0100
        /*0352*/ 	.byte	0x04
	.zero		1


	//   ....[35]....
        /*0354*/ 	.word	0x00000c80
        /*0358*/ 	.word	0x000000ff
        /*035c*/ 	.word	0x00000120
        /*0360*/ 	.short	0x0100
        /*0362*/ 	.byte	0x04
	.zero		1


	//   ....[36]....
        /*0364*/ 	.word	0x00000c90
        /*0368*/ 	.word	0x000000ff
        /*036c*/ 	.word	0x00000108
        /*0370*/ 	.short	0x0100
        /*0372*/ 	.byte	0x04
	.zero		1


	//   ....[37]....
        /*0374*/ 	.word	0x00000ca0
        /*0378*/ 	.word	0x000000ff
        /*037c*/ 	.word	0x00000128
        /*0380*/ 	.short	0x0100
        /*0382*/ 	.byte	0x04
	.zero		1


	//   ....[38]....
        /*0384*/ 	.word	0x00000d90
        /*0388*/ 	.word	0x000000ff
        /*038c*/ 	.word	0x00000130
        /*0390*/ 	.short	0x0100
        /*0392*/ 	.byte	0x04
	.zero		1


	//   ....[39]....
        /*0394*/ 	.word	0x00000da0
        /*0398*/ 	.word	0x000000ff
        /*039c*/ 	.word	0x00000140
        /*03a0*/ 	.short	0x0100
        /*03a2*/ 	.byte	0x04
	.zero		1


	//   ....[40]....
        /*03a4*/ 	.word	0x00000db0
        /*03a8*/ 	.word	0x000000ff
        /*03ac*/ 	.word	0x00000138
        /*03b0*/ 	.short	0x0100
        /*03b2*/ 	.byte	0x04
	.zero		1


	//   ....[41]....
        /*03b4*/ 	.word	0x00000dc0
        /*03b8*/ 	.word	0x000000ff
        /*03bc*/ 	.word	0x00000148
        /*03c0*/ 	.short	0x0100
        /*03c2*/ 	.byte	0x04
	.zero		1


	//   ....[42]....
        /*03c4*/ 	.word	0x00000ec0
        /*03c8*/ 	.word	0x000000ff
        /*03cc*/ 	.word	0x00000150
        /*03d0*/ 	.short	0x0100
        /*03d2*/ 	.byte	0x06
	.zero		1


	//   ....[43]....
        /*03d4*/ 	.word	0x00001c20
        /*03d8*/ 	.word	0x00000000
        /*03dc*/ 	.word	0x00000140
        /*03e0*/ 	.short	0x010a
        /*03e2*/ 	.byte	0xff
	.zero		1


	//   ....[44]....
        /*03e4*/ 	.word	0x00001c50
        /*03e8*/ 	.word	0x00000000
        /*03ec*/ 	.word	0x00000130
        /*03f0*/ 	.short	0x0101
        /*03f2*/ 	.byte	0xff
	.zero		1


	//   ....[45]....
        /*03f4*/ 	.word	0x00001d10
        /*03f8*/ 	.word	0x000000ff
        /*03fc*/ 	.word	0x00000040
        /*0400*/ 	.short	0x010a
        /*0402*/ 	.byte	0x04
	.zero		1


	//   ....[46]....
        /*0404*/ 	.word	0x00001de0
        /*0408*/ 	.word	0x000000ff
        /*040c*/ 	.word	0x00000040
        /*0410*/ 	.short	0x010a
        /*0412*/ 	.byte	0x21
	.zero		1


	//   ....[47]....
        /*0414*/ 	.word	0x00001f90
        /*0418*/ 	.word	0x000000ff
        /*041c*/ 	.word	0x00000040
        /*0420*/ 	.short	0x010a
        /*0422*/ 	.byte	0x07
	.zero		1


	//   ....[48]....
        /*0424*/ 	.word	0x000020b0
        /*0428*/ 	.word	0x000000ff
        /*042c*/ 	.word	0x000000c8
        /*0430*/ 	.short	0x0101
        /*0432*/ 	.byte	0x06
	.zero		1


	//   ....[49]....
        /*0434*/ 	.word	0x000020d0
        /*0438*/ 	.word	0x000000ff
        /*043c*/ 	.word	0x00000040
        /*0440*/ 	.short	0x010a
        /*0442*/ 	.byte	0x04
	.zero		1


	//   ....[50]....
        /*0444*/ 	.word	0x00002150
        /*0448*/ 	.word	0x000000ff
        /*044c*/ 	.word	0x00000040
        /*0450*/ 	.short	0x010a
        /*0452*/ 	.byte	0x11
	.zero		1


	//   ....[51]....
        /*0454*/ 	.word	0x000022e0
        /*0458*/ 	.word	0x000000ff
        /*045c*/ 	.word	0x00000040
        /*0460*/ 	.short	0x010a
        /*0462*/ 	.byte	0x08
	.zero		1


	//   ....[52]....
        /*0464*/ 	.word	0x00002450
        /*0468*/ 	.word	0x00000003
        /*046c*/ 	.word	0x000000d0
        /*0470*/ 	.short	0x010a
        /*0472*/ 	.byte	0xff
	.zero		1


	//   ....[53]....
        /*0474*/ 	.word	0x000025a0
        /*0478*/ 	.word	0x00000000
        /*047c*/ 	.word	0x00000000
        /*0480*/ 	.short	0x0101
        /*0482*/ 	.byte	0xff
	.zero		1


	//   ....[54]....
        /*0484*/ 	.word	0x00002b50
        /*0488*/ 	.word	0x000000ff
        /*048c*/ 	.word	0x00000000
        /*0490*/ 	.short	0x010a
        /*0492*/ 	.byte	0x04
	.zero		1


	//   ....[55]....
        /*0494*/ 	.word	0x00002be0
        /*0498*/ 	.word	0x000000ff
        /*049c*/ 	.word	0x00000000
        /*04a0*/ 	.short	0x010a
        /*04a2*/ 	.byte	0x05
	.zero		1


	//   ....[56]....
        /*04a4*/ 	.word	0x00002c70
        /*04a8*/ 	.word	0x000000ff
        /*04ac*/ 	.word	0x00000000
        /*04b0*/ 	.short	0x010a
        /*04b2*/ 	.byte	0x05
	.zero		1


	//   ....[57]....
        /*04b4*/ 	.word	0x00002d00
        /*04b8*/ 	.word	0x000000ff
        /*04bc*/ 	.word	0x00000000
        /*04c0*/ 	.short	0x010a
        /*04c2*/ 	.byte	0x05
	.zero		1


	//   ....[58]....
        /*04c4*/ 	.word	0x00002d90
        /*04c8*/ 	.word	0x000000ff
        /*04cc*/ 	.word	0x00000000
        /*04d0*/ 	.short	0x010a
        /*04d2*/ 	.byte	0x05
	.zero		1


	//   ....[59]....
        /*04d4*/ 	.word	0x00002e20
        /*04d8*/ 	.word	0x000000ff
        /*04dc*/ 	.word	0x00000000
        /*04e0*/ 	.short	0x010a
        /*04e2*/ 	.byte	0x05
	.zero		1


	//   ....[60]....
        /*04e4*/ 	.word	0x00002eb0
        /*04e8*/ 	.word	0x000000ff
        /*04ec*/ 	.word	0x00000000
        /*04f0*/ 	.short	0x010a
        /*04f2*/ 	.byte	0x05
	.zero		1


	//   ....[61]....
        /*04f4*/ 	.word	0x00002f50
        /*04f8*/ 	.word	0x00000000
        /*04fc*/ 	.word	0x00000000
        /*0500*/ 	.short	0x010a
        /*0502*/ 	.byte	0xff
	.zero		1


	//   ....[62]....
        /*0504*/ 	.word	0x00003070
        /*0508*/ 	.word	0x00000002
        /*050c*/ 	.word	0x00000130
        /*0510*/ 	.short	0x010a
        /*0512*/ 	.byte	0xff
	.zero		1


	//   ....[63]....
        /*0514*/ 	.word	0x000030e0
        /*0518*/ 	.word	0x00000002
        /*051c*/ 	.word	0x00000000
        /*0520*/ 	.short	0x0101
        /*0522*/ 	.byte	0xff
	.zero		1


	//   ....[64]....
        /*0524*/ 	.word	0x00003100
        /*0528*/ 	.word	0x000000ff
        /*052c*/ 	.word	0x000000e0
        /*0530*/ 	.short	0x010a
        /*0532*/ 	.byte	0x04
	.zero		1


	//   ....[65]....
        /*0534*/ 	.word	0x00003220
        /*0538*/ 	.word	0x00000002
        /*053c*/ 	.word	0x000000d0
        /*0540*/ 	.short	0x010a
        /*0542*/ 	.byte	0xff
	.zero		1


	//   ....[66]....
        /*0544*/ 	.word	0x00003320
        /*0548*/ 	.word	0x00000002
        /*054c*/ 	.word	0x00000000
        /*0550*/ 	.short	0x0101
        /*0552*/ 	.byte	0xff
	.zero		1


	//   ....[67]....
        /*0554*/ 	.word	0x000033b0
        /*0558*/ 	.word	0x000000ff
        /*055c*/ 	.word	0x000000e0
        /*0560*/ 	.short	0x0106
        /*0562*/ 	.byte	0x04
	.zero		1


	//   ....[68]....
        /*0564*/ 	.word	0x000033d0
        /*0568*/ 	.word	0x000000ff
        /*056c*/ 	.word	0x000000e0
        /*0570*/ 	.short	0x010a
        /*0572*/ 	.byte	0x04
	.zero		1


	//   ....[69]....
        /*0574*/ 	.word	0x00003460
        /*0578*/ 	.word	0x000000ff
        /*057c*/ 	.word	0x000000e0
        /*0580*/ 	.short	0x0106
        /*0582*/ 	.byte	0x07
	.zero		1


	//   ....[70]....
        /*0584*/ 	.word	0x000034a0
        /*0588*/ 	.word	0x00000000
        /*058c*/ 	.word	0x000000e0
        /*0590*/ 	.short	0x010a
        /*0592*/ 	.byte	0xff
	.zero		1


	//   ....[71]....
        /*0594*/ 	.word	0x000036e0
        /*0598*/ 	.word	0x000000ff
        /*059c*/ 	.word	0x00000008
        /*05a0*/ 	.short	0x010a
        /*05a2*/ 	.byte	0x05
	.zero		1


	//   ....[72]....
        /*05a4*/ 	.word	0x00003700
        /*05a8*/ 	.word	0x000000ff
        /*05ac*/ 	.word	0x00000008
        /*05b0*/ 	.short	0x010a
        /*05b2*/ 	.byte	0x05
	.zero		1


	//   ....[73]....
        /*05b4*/ 	.word	0x00003890
        /*05b8*/ 	.word	0x000000ff
        /*05bc*/ 	.word	0x00000008
        /*05c0*/ 	.short	0x010a
        /*05c2*/ 	.byte	0x05
	.zero		1


	//   ....[74]....
        /*05c4*/ 	.word	0x000038b0
        /*05c8*/ 	.word	0x000000ff
        /*05cc*/ 	.word	0x00000008
        /*05d0*/ 	.short	0x010a
        /*05d2*/ 	.byte	0x05
	.zero		1


	//   ....[75]....
        /*05d4*/ 	.word	0x00003970
        /*05d8*/ 	.word	0x000000ff
        /*05dc*/ 	.word	0x00000000
        /*05e0*/ 	.short	0x0101
        /*05e2*/ 	.byte	0x04
	.zero		1


	//   ....[76]....
        /*05e4*/ 	.word	0x00003cb0
        /*05e8*/ 	.word	0x00000000
        /*05ec*/ 	.word	0x000000d0
        /*05f0*/ 	.short	0x010a
        /*05f2*/ 	.byte	0xff
	.zero		1


	//   ....[77]....
        /*05f4*/ 	.word	0x00003d70
        /*05f8*/ 	.word	0x00000000
        /*05fc*/ 	.word	0x00000000
        /*0600*/ 	.short	0x0101
        /*0602*/ 	.byte	0xff
	.zero		1


	//   ....[78]....
        /*0604*/ 	.word	0x00003e30
        /*0608*/ 	.word	0x000000ff
        /*060c*/ 	.word	0x00000000
        /*0610*/ 	.short	0x010a
        /*0612*/ 	.byte	0x04
	.zero		1


	//   ....[79]....
        /*0614*/ 	.word	0x00003e40
        /*0618*/ 	.word	0x000000ff
        /*061c*/ 	.word	0x00000110
        /*0620*/ 	.short	0x010a
        /*0622*/ 	.byte	0x1f
	.zero		1


	//   ....[80]....
        /*0624*/ 	.word	0x00003ef0
        /*0628*/ 	.word	0x000000ff
        /*062c*/ 	.word	0x00000000
        /*0630*/ 	.short	0x010a
        /*0632*/ 	.byte	0x05
	.zero		1


	//   ....[81]....
        /*0634*/ 	.word	0x00004020
        /*0638*/ 	.word	0x000000ff
        /*063c*/ 	.word	0x00000000
        /*0640*/ 	.short	0x010a
        /*0642*/ 	.byte	0x04
	.zero		1


	//   ....[82]....
        /*0644*/ 	.word	0x00004320
        /*0648*/ 	.word	0x000000ff
        /*064c*/ 	.word	0x00000000
        /*0650*/ 	.short	0x010a
        /*0652*/ 	.byte	0x04
	.zero		1


	//   ....[83]....
        /*0654*/ 	.word	0x000043b0
        /*0658*/ 	.word	0x000000ff
        /*065c*/ 	.word	0x00000000
        /*0660*/ 	.short	0x010a
        /*0662*/ 	.byte	0x05
	.zero		1


	//   ....[84]....
        /*0664*/ 	.word	0x00004440
        /*0668*/ 	.word	0x000000ff
        /*066c*/ 	.word	0x00000000
        /*0670*/ 	.short	0x010a
        /*0672*/ 	.byte	0x05
	.zero		1


	//   ....[85]....
        /*0674*/ 	.word	0x000044e0
        /*0678*/ 	.word	0x00000000
        /*067c*/ 	.word	0x00000000
        /*0680*/ 	.short	0x010a
        /*0682*/ 	.byte	0xff
	.zero		1


	//   ....[86]....
        /*0684*/ 	.word	0x00004520
        /*0688*/ 	.word	0x00000000
        /*068c*/ 	.word	0x00000000
        /*0690*/ 	.short	0x010a
        /*0692*/ 	.byte	0xff
	.zero		1


	//   ....[87]....
        /*0694*/ 	.word	0x00004590
        /*0698*/ 	.word	0x000000ff
        /*069c*/ 	.word	0x00000000
        /*06a0*/ 	.short	0x0101
        /*06a2*/ 	.byte	0x04
	.zero		1


	//   ....[88]....
        /*06a4*/ 	.word	0x000045d0
        /*06a8*/ 	.word	0x000000ff
        /*06ac*/ 	.word	0x00000150
        /*06b0*/ 	.short	0x010a
        /*06b2*/ 	.byte	0x1a
	.zero		1


	//   ....[89]....
        /*06b4*/ 	.word	0x00004620
        /*06b8*/ 	.word	0x000000ff
        /*06bc*/ 	.word	0x00000000
        /*06c0*/ 	.short	0x0101
        /*06c2*/ 	.byte	0x04
	.zero		1


	//   ....[90]....
        /*06c4*/ 	.word	0x00004ac0
        /*06c8*/ 	.word	0x0000000c
        /*06cc*/ 	.word	0x000000d0
        /*06d0*/ 	.short	0x010a
        /*06d2*/ 	.byte	0xff
	.zero		1


	//   ....[91]....
        /*06d4*/ 	.word	0x00004c30
        /*06d8*/ 	.word	0x00000000
        /*06dc*/ 	.word	0x00000000
        /*06e0*/ 	.short	0x0101
        /*06e2*/ 	.byte	0xff
	.zero		1


	//   ....[92]....
        /*06e4*/ 	.word	0x000050c0
        /*06e8*/ 	.word	0x000000ff
        /*06ec*/ 	.word	0x000000c8
        /*06f0*/ 	.short	0x010a
        /*06f2*/ 	.byte	0x15
	.zero		1


	//   ....[93]....
        /*06f4*/ 	.word	0x00005240
        /*06f8*/ 	.word	0x000000ff
        /*06fc*/ 	.word	0x000000a0
        /*0700*/ 	.short	0x010a
        /*0702*/ 	.byte	0x15
	.zero		1


	//   ....[94]....
        /*0704*/ 	.word	0x00005440
        /*0708*/ 	.word	0x000000ff
        /*070c*/ 	.word	0x00000080
        /*0710*/ 	.short	0x010b
        /*0712*/ 	.byte	0x15
	.zero		1


	//   ....[95]....
        /*0714*/ 	.word	0x00005450
        /*0718*/ 	.word	0x000000ff
        /*071c*/ 	.word	0x00000000
        /*0720*/ 	.short	0x0101
        /*0722*/ 	.byte	0x06
	.zero		1


	//   ....[96]....
        /*0724*/ 	.word	0x00005460
        /*0728*/ 	.word	0x000000ff
        /*072c*/ 	.word	0x000000a8
        /*0730*/ 	.short	0x010a
        /*0732*/ 	.byte	0x15
	.zero		1


	//   ....[97]....
        /*0734*/ 	.word	0x00005610
        /*0738*/ 	.word	0x000000ff
        /*073c*/ 	.word	0x00000088
        /*0740*/ 	.short	0x010b
        /*0742*/ 	.byte	0x15
	.zero		1


	//   ....[98]....
        /*0744*/ 	.word	0x00005620
        /*0748*/ 	.word	0x000000ff
        /*074c*/ 	.word	0x00000000
        /*0750*/ 	.short	0x0101
        /*0752*/ 	.byte	0x06
	.zero		1


	//   ....[99]....
        /*0754*/ 	.word	0x00005630
        /*0758*/ 	.word	0x000000ff
        /*075c*/ 	.word	0x000000b0
        /*0760*/ 	.short	0x010a
        /*0762*/ 	.byte	0x15
	.zero		1


	//   ....[100]....
        /*0764*/ 	.word	0x000057e0
        /*0768*/ 	.word	0x000000ff
        /*076c*/ 	.word	0x00000090
        /*0770*/ 	.short	0x010b
        /*0772*/ 	.byte	0x15
	.zero		1


	//   ....[101]....
        /*0774*/ 	.word	0x000057f0
        /*0778*/ 	.word	0x000000ff
        /*077c*/ 	.word	0x00000000
        /*0780*/ 	.short	0x0101
        /*0782*/ 	.byte	0x06
	.zero		1


	//   ....[102]....
        /*0784*/ 	.word	0x00005800
        /*0788*/ 	.word	0x000000ff
        /*078c*/ 	.word	0x000000b8
        /*0790*/ 	.short	0x010a
        /*0792*/ 	.byte	0x15
	.zero		1


	//   ....[103]....
        /*0794*/ 	.word	0x00005a40
        /*0798*/ 	.word	0x000000ff
        /*079c*/ 	.word	0x00000098
        /*07a0*/ 	.short	0x010b
        /*07a2*/ 	.byte	0x15
	.zero		1


	//   ....[104]....
        /*07a4*/ 	.word	0x00005a50
        /*07a8*/ 	.word	0x000000ff
        /*07ac*/ 	.word	0x00000000
        /*07b0*/ 	.short	0x0101
        /*07b2*/ 	.byte	0x25
	.zero		1


	//   ....[105]....
        /*07b4*/ 	.word	0x00005a90
        /*07b8*/ 	.word	0x000000ff
        /*07bc*/ 	.word	0x000000a0
        /*07c0*/ 	.short	0x010a
        /*07c2*/ 	.byte	0x15
	.zero		1


	//   ....[106]....
        /*07c4*/ 	.word	0x00005ab0
        /*07c8*/ 	.word	0x000000ff
        /*07cc*/ 	.word	0x000000a8
        /*07d0*/ 	.short	0x010a
        /*07d2*/ 	.byte	0x15
	.zero		1


	//   ....[107]....
        /*07d4*/ 	.word	0x00005ad0
        /*07d8*/ 	.word	0x000000ff
        /*07dc*/ 	.word	0x000000b0
        /*07e0*/ 	.short	0x010a
        /*07e2*/ 	.byte	0x15
	.zero		1


	//   ....[108]....
        /*07e4*/ 	.word	0x00005b10
        /*07e8*/ 	.word	0x00000000
        /*07ec*/ 	.word	0x000000b8
        /*07f0*/ 	.short	0x010a
        /*07f2*/ 	.byte	0xff
	.zero		1


	//   ....[109]....
        /*07f4*/ 	.word	0x00005e30
        /*07f8*/ 	.word	0x00000003
        /*07fc*/ 	.word	0x000000d0
        /*0800*/ 	.short	0x010a
        /*0802*/ 	.byte	0xff
	.zero		1


	//   ....[110]....
        /*0804*/ 	.word	0x00005fb0
        /*0808*/ 	.word	0x00000000
        /*080c*/ 	.word	0x00000000
        /*0810*/ 	.short	0x0101
        /*0812*/ 	.byte	0xff
	.zero		1


	//   ....[111]....
        /*0814*/ 	.word	0x00006a60
        /*0818*/ 	.word	0x00000003
        /*081c*/ 	.word	0x00000080
        /*0820*/ 	.short	0x010a
        /*0822*/ 	.byte	0xff
	.zero		1


	//   ....[112]....
        /*0824*/ 	.word	0x00006a70
        /*0828*/ 	.word	0x00000053
        /*082c*/ 	.word	0x000000f0
        /*0830*/ 	.short	0x010a
        /*0832*/ 	.byte	0xff
	.zero		1


	//   ....[113]....
        /*0834*/ 	.word	0x00006be0
        /*0838*/ 	.word	0x00000003
        /*083c*/ 	.word	0x00000080
        /*0840*/ 	.short	0x010a
        /*0842*/ 	.byte	0xff
	.zero		1


	//   ....[114]....
        /*0844*/ 	.word	0x00006d00
        /*0848*/ 	.word	0x00000000
        /*084c*/ 	.word	0x00000000
        /*0850*/ 	.short	0x0101
        /*0852*/ 	.byte	0xff
	.zero		1


	//   ....[115]....
        /*0854*/ 	.word	0x00006d80
        /*0858*/ 	.word	0x00000053
        /*085c*/ 	.word	0x000000f0
        /*0860*/ 	.short	0x010a
        /*0862*/ 	.byte	0xff
	.zero		1


	//   ....[116]....
        /*0864*/ 	.word	0x00007940
        /*0868*/ 	.word	0x00000000
        /*086c*/ 	.word	0x00000080
        /*0870*/ 	.short	0x010a
        /*0872*/ 	.byte	0xff
	.zero		1


	//   ....[117]....
        /*0874*/ 	.word	0x000079f0
        /*0878*/ 	.word	0x00000000
        /*087c*/ 	.word	0x00000080
        /*0880*/ 	.short	0x010a
        /*0882*/ 	.byte	0xff
	.zero		1


	//   ....[118]....
        /*0884*/ 	.word	0x00007b10
        /*0888*/ 	.word	0x00000000
        /*088c*/ 	.word	0x00000000
        /*0890*/ 	.short	0x0101
        /*0892*/ 	.byte	0xff
	.zero		1


	//   ....[119]....
        /*0894*/ 	.word	0x000086c0
        /*0898*/ 	.word	0x00000000
        /*089c*/ 	.word	0x00000080
        /*08a0*/ 	.short	0x010a
        /*08a2*/ 	.byte	0xff
	.zero		1


	//   ....[120]....
        /*08a4*/ 	.word	0x00008770
        /*08a8*/ 	.word	0x00000000
        /*08ac*/ 	.word	0x00000080
        /*08b0*/ 	.short	0x010a
        /*08b2*/ 	.byte	0xff
	.zero		1


	//   ....[121]....
        /*08b4*/ 	.word	0x000088a0
        /*08b8*/ 	.word	0x00000000
        /*08bc*/ 	.word	0x00000000
        /*08c0*/ 	.short	0x0101
        /*08c2*/ 	.byte	0xff
	.zero		1


	//   ....[122]....
        /*08c4*/ 	.word	0x00009470
        /*08c8*/ 	.word	0x00000000
        /*08cc*/ 	.word	0x00000080
        /*08d0*/ 	.short	0x010a
        /*08d2*/ 	.byte	0xff
	.zero		1


	//   ....[123]....
        /*08d4*/ 	.word	0x00009520
        /*08d8*/ 	.word	0x00000000
        /*08dc*/ 	.word	0x00000080
        /*08e0*/ 	.short	0x010a
        /*08e2*/ 	.byte	0xff
	.zero		1


	//   ....[124]....
        /*08e4*/ 	.word	0x00009640
        /*08e8*/ 	.word	0x00000000
        /*08ec*/ 	.word	0x00000000
        /*08f0*/ 	.short	0x0101
        /*08f2*/ 	.byte	0xff
	.zero		1


	//   ....[125]....
        /*08f4*/ 	.word	0x00009900
        /*08f8*/ 	.word	0x00000053
        /*08fc*/ 	.word	0x00000000
        /*0900*/ 	.short	0x0101
        /*0902*/ 	.byte	0xff
	.zero		1


	//   ....[126]....
        /*0904*/ 	.word	0x0000a370
        /*0908*/ 	.word	0x00000000
        /*090c*/ 	.word	0x00000140
        /*0910*/ 	.short	0x010a
        /*0912*/ 	.byte	0xff
	.zero		1


	//   ....[127]....
        /*0914*/ 	.word	0x0000a3d0
        /*0918*/ 	.word	0x00000000
        /*091c*/ 	.word	0x00000040
        /*0920*/ 	.short	0x010a
        /*0922*/ 	.byte	0xff
	.zero		1


	//   ....[128]....
        /*0924*/ 	.word	0x0000a430
        /*0928*/ 	.word	0x00000000
        /*092c*/ 	.word	0x00000040
        /*0930*/ 	.short	0x010a
        /*0932*/ 	.byte	0xff
	.zero		1


	//   ....[129]....
        /*0934*/ 	.word	0x0000a480
        /*0938*/ 	.word	0x00000003
        /*093c*/ 	.word	0x000000d0
        /*0940*/ 	.short	0x010a
        /*0942*/ 	.byte	0xff
	.zero		1


	//   ....[130]....
        /*0944*/ 	.word	0x0000a4e0
        /*0948*/ 	.word	0x00000000
        /*094c*/ 	.word	0x00000000
        /*0950*/ 	.short	0x010a
        /*0952*/ 	.byte	0xff
	.zero		1


	//   ....[131]....
        /*0954*/ 	.word	0x0000a540
        /*0958*/ 	.word	0x00000000
        /*095c*/ 	.word	0x00000000
        /*0960*/ 	.short	0x010a
        /*0962*/ 	.byte	0xff
	.zero		1


	//   ....[132]....
        /*0964*/ 	.word	0x0000a5a0
        /*0968*/ 	.word	0x00000000
        /*096c*/ 	.word	0x00000000
        /*0970*/ 	.short	0x010a
        /*0972*/ 	.byte	0xff
	.zero		1


	//   ....[133]....
        /*0974*/ 	.word	0x0000a600
        /*0978*/ 	.word	0x00000000
        /*097c*/ 	.word	0x00000000
        /*0980*/ 	.short	0x010a
        /*0982*/ 	.byte	0xff
	.zero		1


	//   ....[134]....
        /*0984*/ 	.word	0x0000a660
        /*0988*/ 	.word	0x00000000
        /*098c*/ 	.word	0x00000000
        /*0990*/ 	.short	0x010a
        /*0992*/ 	.byte	0xff
	.zero		1


	//   ....[135]....
        /*0994*/ 	.word	0x0000a6c0
        /*0998*/ 	.word	0x00000000
        /*099c*/ 	.word	0x00000000
        /*09a0*/ 	.short	0x010a
        /*09a2*/ 	.byte	0xff
	.zero		1


	//   ....[136]....
        /*09a4*/ 	.word	0x0000a720
        /*09a8*/ 	.word	0x00000000
        /*09ac*/ 	.word	0x00000000
        /*09b0*/ 	.short	0x010a
        /*09b2*/ 	.byte	0xff
	.zero		1


	//   ....[137]....
        /*09b4*/ 	.word	0x0000a770
        /*09b8*/ 	.word	0x00000002
        /*09bc*/ 	.word	0x00000130
        /*09c0*/ 	.short	0x010a
        /*09c2*/ 	.byte	0xff
	.zero		1


	//   ....[138]....
        /*09c4*/ 	.word	0x0000a7d0
        /*09c8*/ 	.word	0x00000002
        /*09cc*/ 	.word	0x000000e0
        /*09d0*/ 	.short	0x010a
        /*09d2*/ 	.byte	0xff
	.zero		1


	//   ....[139]....
        /*09d4*/ 	.word	0x0000a820
        /*09d8*/ 	.word	0x00000002
        /*09dc*/ 	.word	0x000000d0
        /*09e0*/ 	.short	0x010a
        /*09e2*/ 	.byte	0xff
	.zero		1


	//   ....[140]....
        /*09e4*/ 	.word	0x0000a880
        /*09e8*/ 	.word	0x00000000
        /*09ec*/ 	.word	0x000000e0
        /*09f0*/ 	.short	0x010a
        /*09f2*/ 	.byte	0xff
	.zero		1


	//   ....[141]....
        /*09f4*/ 	.word	0x0000a8e0
        /*09f8*/ 	.word	0x00000005
        /*09fc*/ 	.word	0x00000008
        /*0a00*/ 	.short	0x010a
        /*0a02*/ 	.byte	0xff
	.zero		1


	//   ....[142]....
        /*0a04*/ 	.word	0x0000a9c0
        /*0a08*/ 	.word	0x00000000
        /*0a0c*/ 	.word	0x00000008
        /*0a10*/ 	.short	0x010a
        /*0a12*/ 	.byte	0xff
	.zero		1


	//   ....[143]....
        /*0a14*/ 	.word	0x0000aa10
        /*0a18*/ 	.word	0x00000000
        /*0a1c*/ 	.word	0x000000d0
        /*0a20*/ 	.short	0x010a
        /*0a22*/ 	.byte	0xff
	.zero		1


	//   ....[144]....
        /*0a24*/ 	.word	0x0000aa70
        /*0a28*/ 	.word	0x00000000
        /*0a2c*/ 	.word	0x00000110
        /*0a30*/ 	.short	0x010a
        /*0a32*/ 	.byte	0xff
	.zero		1


	//   ....[145]....
        /*0a34*/ 	.word	0x0000aad0
        /*0a38*/ 	.word	0x00000000
        /*0a3c*/ 	.word	0x00000000
        /*0a40*/ 	.short	0x010a
        /*0a42*/ 	.byte	0xff
	.zero		1


	//   ....[146]....
        /*0a44*/ 	.word	0x0000ab30
        /*0a48*/ 	.word	0x00000000
        /*0a4c*/ 	.word	0x00000000
        /*0a50*/ 	.short	0x010a
        /*0a52*/ 	.byte	0xff
	.zero		1


	//   ....[147]....
        /*0a54*/ 	.word	0x0000ab90
        /*0a58*/ 	.word	0x00000000
        /*0a5c*/ 	.word	0x00000000
        /*0a60*/ 	.short	0x010a
        /*0a62*/ 	.byte	0xff
	.zero		1


	//   ....[148]....
        /*0a64*/ 	.word	0x0000abf0
        /*0a68*/ 	.word	0x00000000
        /*0a6c*/ 	.word	0x00000000
        /*0a70*/ 	.short	0x010a
        /*0a72*/ 	.byte	0xff
	.zero		1


	//   ....[149]....
        /*0a74*/ 	.word	0x0000ac50
        /*0a78*/ 	.word	0x00000000
        /*0a7c*/ 	.word	0x00000150
        /*0a80*/ 	.short	0x010a
        /*0a82*/ 	.byte	0xff
	.zero		1


	//   ....[150]....
        /*0a84*/ 	.word	0x0000aca0
        /*0a88*/ 	.word	0x0000000c
        /*0a8c*/ 	.word	0x000000d0
        /*0a90*/ 	.short	0x010a
        /*0a92*/ 	.byte	0xff
	.zero		1


	//   ....[151]....
        /*0a94*/ 	.word	0x0000ad00
        /*0a98*/ 	.word	0x00000000
        /*0a9c*/ 	.word	0x000000c8
        /*0aa0*/ 	.short	0x010a
        /*0aa2*/ 	.byte	0xff
	.zero		1


	//   ....[152]....
        /*0aa4*/ 	.word	0x0000ad60
        /*0aa8*/ 	.word	0x00000000
        /*0aac*/ 	.word	0x000000a0
        /*0ab0*/ 	.short	0x010a
        /*0ab2*/ 	.byte	0xff
	.zero		1


	//   ....[153]....
        /*0ab4*/ 	.word	0x0000adc0
        /*0ab8*/ 	.word	0x00000000
        /*0abc*/ 	.word	0x000000a8
        /*0ac0*/ 	.short	0x010a
        /*0ac2*/ 	.byte	0xff
	.zero		1


	//   ....[154]....
        /*0ac4*/ 	.word	0x0000ae20
        /*0ac8*/ 	.word	0x00000000
        /*0acc*/ 	.word	0x000000b0
        /*0ad0*/ 	.short	0x010a
        /*0ad2*/ 	.byte	0xff
	.zero		1


	//   ....[155]....
        /*0ad4*/ 	.word	0x0000ae80
        /*0ad8*/ 	.word	0x00000000
        /*0adc*/ 	.word	0x000000b8
        /*0ae0*/ 	.short	0x010a
        /*0ae2*/ 	.byte	0xff
	.zero		1


	//   ....[156]....
        /*0ae4*/ 	.word	0x0000aee0
        /*0ae8*/ 	.word	0x00000000
        /*0aec*/ 	.word	0x000000a0
        /*0af0*/ 	.short	0x010a
        /*0af2*/ 	.byte	0xff
	.zero		1


	//   ....[157]....
        /*0af4*/ 	.word	0x0000af40
        /*0af8*/ 	.word	0x00000000
        /*0afc*/ 	.word	0x000000a8
        /*0b00*/ 	.short	0x010a
        /*0b02*/ 	.byte	0xff
	.zero		1


	//   ....[158]....
        /*0b04*/ 	.word	0x0000afa0
        /*0b08*/ 	.word	0x00000000
        /*0b0c*/ 	.word	0x000000b0
        /*0b10*/ 	.short	0x010a
        /*0b12*/ 	.byte	0xff
	.zero		1


	//   ....[159]....
        /*0b14*/ 	.word	0x0000aff0
        /*0b18*/ 	.word	0x00000003
        /*0b1c*/ 	.word	0x000000d0
        /*0b20*/ 	.short	0x010a
        /*0b22*/ 	.byte	0xff
	.zero		1


	//   ....[160]....
        /*0b24*/ 	.word	0x0000b040
        /*0b28*/ 	.word	0x00000003
        /*0b2c*/ 	.word	0x00000080
        /*0b30*/ 	.short	0x010a
        /*0b32*/ 	.byte	0xff
	.zero		1


	//   ....[161]....
        /*0b34*/ 	.word	0x0000b090
        /*0b38*/ 	.word	0x00000053
        /*0b3c*/ 	.word	0x000000f0
        /*0b40*/ 	.short	0x010a
        /*0b42*/ 	.byte	0xff
	.zero		1


	//   ....[162]....
        /*0b44*/ 	.word	0x0000b0e0
        /*0b48*/ 	.word	0x00000000
        /*0b4c*/ 	.word	0x00000080
        /*0b50*/ 	.short	0x010a
        /*0b52*/ 	.byte	0xff
	.zero		1


	//   ....[163]....
        /*0b54*/ 	.word	0x0000b130
        /*0b58*/ 	.word	0x00000000
        /*0b5c*/ 	.word	0x00000080
        /*0b60*/ 	.short	0x010a
        /*0b62*/ 	.byte	0xff
	.zero		1


	//   ....[164]....
        /*0b64*/ 	.word	0x0000b180
        /*0b68*/ 	.word	0x00000000
        /*0b6c*/ 	.word	0x00000080
        /*0b70*/ 	.short	0x010a
        /*0b72*/ 	.byte	0xff
	.zero		1


	//----- nvinfo : EIATTR_NUM_MBARRIERS
	.align		4
.L_48:
        /*0b74*/ 	.byte	0x03, 0x38
        /*0b76*/ 	.short	0x002b


	//----- nvinfo : EIATTR_EXIT_INSTR_OFFSETS
	.align		4
        /*0b78*/ 	.byte	0x04, 0x1c
        /*0b7a*/ 	.short	(.L_50 - .L_49)


	//   ....[0]....
.L_49:
        /*0b7c*/ 	.word	0x00002f80


	//   ....[1]....
        /*0b80*/ 	.word	0x00003470


	//   ....[2]....
        /*0b84*/ 	.word	0x000034d0


	//   ....[3]....
        /*0b88*/ 	.word	0x00004850


	//   ....[4]....
        /*0b8c*/ 	.word	0x00005b40


	//   ....[5]....
        /*0b90*/ 	.word	0x00005b80


	//   ....[6]....
        /*0b94*/ 	.word	0x0000a360


	//----- nvinfo : EIATTR_MAX_THREADS
	.align		4
.L_50:
        /*0b98*/ 	.byte	0x04, 0x05
        /*0b9a*/ 	.short	(.L_52 - .L_51)
.L_51:
        /*0b9c*/ 	.word	0x00000100
        /*0ba0*/ 	.word	0x00000001
        /*0ba4*/ 	.word	0x00000001


	//----- nvinfo : EIATTR_CRS_STACK_SIZE
	.align		4
.L_52:
        /*0ba8*/ 	.byte	0x04, 0x1e
        /*0baa*/ 	.short	(.L_54 - .L_53)
.L_53:
        /*0bac*/ 	.word	0x00000000


	//----- nvinfo : EIATTR_CBANK_PARAM_SIZE
	.align		4
.L_54:
        /*0bb0*/ 	.byte	0x03, 0x19
        /*0bb2*/ 	.short	0x0800


	//----- nvinfo : EIATTR_PARAM_CBANK
	.align		4
        /*0bb4*/ 	.byte	0x04, 0x0a
        /*0bb6*/ 	.short	(.L_56 - .L_55)
	.align		4
.L_55:
        /*0bb8*/ 	.word	index@(.nv.constant0._ZN7cutlass13device_kernelINS_4gemm6kernel13GemmUniversalIN4cute5tupleIJiiiiEEENS1_10collective13CollectiveMmaINS1_35MainloopSm100TmaUmmaWarpSpecializedILi8ELi2ELi4ENS5_IJNS4_1CILi4EEENSA_ILi2EEENSA_ILi1EEEEEEEENS5_IJNSA_ILi128EEENSA_ILi256EEESG_EEEaNS5_IJlSD_lEEEaSJ_NS4_8TiledMMAINS4_8MMA_AtomIJNS4_21SM100_MMA_S8_2x1SM_SSIaaiLi128ELi256ELNS4_4UMMA5MajorE0ELSO_0ELNSN_8SaturateE0EEEEEENS4_6LayoutINS5_IJSD_SD_SD_EEENS5_IJNSA_ILi0EEESU_SU_EEEEENS5_IJNS4_10UnderscoreESX_SX_EEEEENS4_28SM100_TMA_2SM_LOAD_MULTICASTENS4_14ComposedLayoutINS4_7SwizzleILi3ELi4ELi3EEENS4_18smem_ptr_flag_bitsILi8EEENSS_INS5_IJNSA_ILi8EEESG_EEENS5_IJSG_SD_EEEEEEEvNS4_8identityES10_S1A_vS1B_EENS_8epilogue10collective18CollectiveEpilogueINS1D_23Sm100TmaWarpSpecializedILi4ELi2ELi32ELb0ELb0EEEJNS5_IJNSA_ILi64EEESH_SG_EEENS5_IJNSS_IS1I_SD_EENSS_INS5_IJNSA_ILi32EEESC_EEENS5_IJSD_SG_EEEEEEEEaSJ_aSJ_NS1D_6fusion15FusionCallbacksIS1H_NS1Q_17LinearCombinationIaiaiLNS_15FloatRoundStyleE2EEES1J_S1P_JEEENS4_5SM1004TMEM4LOAD26SM100_TMEM_LOAD_32dp32b32xENS4_13SM90_TMA_LOADENS11_INS12_ILi1ELi4ELi3EEES15_NSS_INS5_IJS16_S1L_EEENS5_IJS1L_SD_EEEEEEENS4_39AutoVectorizingCopyWithAssumedAlignmentILi128EEENS4_14SM90_TMA_STOREES25_S27_S27_EEEvvEEEEvNT_6ParamsE)
        /*0bbc*/ 	.short	0x0380
        /*0bbe*/ 	.short	0x0800


	//----- nvinfo : EIATTR_SW_WAR
	.align		4
.L_56:
        /*0bc0*/ 	.byte	0x04, 0x36
        /*0bc2*/ 	.short	(.L_58 - .L_57)
.L_57:
        /*0bc4*/ 	.word	0x00000008
.L_58:


//--------------------- .nv.callgraph             --------------------------
	.section	.nv.callgraph,"",@"SHT_CUDA_CALLGRAPH"
	.align	4
	.sectionentsize	8
	.align		4
        /*0000*/ 	.word	0x00000000
	.align		4
        /*0004*/ 	.word	0xffffffff
	.align		4
        /*0008*/ 	.word	index@(_ZN7cutlass13device_kernelINS_4gemm6kernel13GemmUniversalIN4cute5tupleIJiiiiEEENS1_10collective13CollectiveMmaINS1_35MainloopSm100TmaUmmaWarpSpecializedILi8ELi2ELi4ENS5_IJNS4_1CILi4EEENSA_ILi2EEENSA_ILi1EEEEEEEENS5_IJNSA_ILi128EEENSA_ILi256EEESG_EEEaNS5_IJlSD_lEEEaSJ_NS4_8TiledMMAINS4_8MMA_AtomIJNS4_21SM100_MMA_S8_2x1SM_SSIaaiLi128ELi256ELNS4_4UMMA5MajorE0ELSO_0ELNSN_8SaturateE0EEEEEENS4_6LayoutINS5_IJSD_SD_SD_EEENS5_IJNSA_ILi0EEESU_SU_EEEEENS5_IJNS4_10UnderscoreESX_SX_EEEEENS4_28SM100_TMA_2SM_LOAD_MULTICASTENS4_14ComposedLayoutINS4_7SwizzleILi3ELi4ELi3EEENS4_18smem_ptr_flag_bitsILi8EEENSS_INS5_IJNSA_ILi8EEESG_EEENS5_IJSG_SD_EEEEEEEvNS4_8identityES10_S1A_vS1B_EENS_8epilogue10collective18CollectiveEpilogueINS1D_23Sm100TmaWarpSpecializedILi4ELi2ELi32ELb0ELb0EEEJNS5_IJNSA_ILi64EEESH_SG_EEENS5_IJNSS_IS1I_SD_EENSS_INS5_IJNSA_ILi32EEESC_EEENS5_IJSD_SG_EEEEEEEEaSJ_aSJ_NS1D_6fusion15FusionCallbacksIS1H_NS1Q_17LinearCombinationIaiaiLNS_15FloatRoundStyleE2EEES1J_S1P_JEEENS4_5SM1004TMEM4LOAD26SM100_TMEM_LOAD_32dp32b32xENS4_13SM90_TMA_LOADENS11_INS12_ILi1ELi4ELi3EEES15_NSS_INS5_IJS16_S1L_EEENS5_IJS1L_SD_EEEEEEENS4_39AutoVectorizingCopyWithAssumedAlignmentILi128EEENS4_14SM90_TMA_STOREES25_S27_S27_EEEvvEEEEvNT_6ParamsE)
	.align		4
        /*000c*/ 	.word	index@(__assertfail)
	.align		4
        /*0010*/ 	.word	0x00000000
	.align		4
        /*0014*/ 	.word	0xfffffffe
	.align		4
        /*0018*/ 	.word	0x00000000
	.align		4
        /*001c*/ 	.word	0xfffffffd
	.align		4
        /*0020*/ 	.word	0x00000000
	.align		4
        /*0024*/ 	.word	0xfffffffc


//--------------------- .nv.constant4             --------------------------
	.section	.nv.constant4,"a",@progbits
	.align	8
	.align		8
.nv.constant4:
        /*0000*/ 	.dword	__assertfail
	.align		8
        /*0008*/ 	.dword	__unnamed_1
	.align		8
        /*0010*/ 	.dword	__unnamed_2
	.align		8
        /*0018*/ 	.dword	__unnamed_3
	.align		8
        /*0020*/ 	.dword	_ZN40_INTERNAL_6576d038_4_k_cu_f6759747_307224cuda3std3__45__cpo5beginE
	.align		8
        /*0028*/ 	.dword	_ZN40_INTERNAL_6576d038_4_k_cu_f6759747_307224cuda3std3__45__cpo3endE
	.align		8
        /*0030*/ 	.dword	_ZN40_INTERNAL_6576d038_4_k_cu_f6759747_307224cuda3std3__45__cpo6cbeginE
	.align		8
        /*0038*/ 	.dword	_ZN40_INTERNAL_6576d038_4_k_cu_f6759747_307224cuda3std3__45__cpo4cendE
	.align		8
        /*0040*/ 	.dword	_ZN40_INTERNAL_6576d038_4_k_cu_f6759747_307224cuda3std3__442_GLOBAL__N__6576d038_4_k_cu_f6759747_307226ignoreE
	.align		8
        /*0048*/ 	.dword	_ZN40_INTERNAL_6576d038_4_k_cu_f6759747_307224cuda3std3__419piecewise_constructE
	.align		8
        /*0050*/ 	.dword	_ZN40_INTERNAL_6576d038_4_k_cu_f6759747_307224cuda3std3__48in_placeE
	.align		8
        /*0058*/ 	.dword	_ZN40_INTERNAL_6576d038_4_k_cu_f6759747_307224cuda3std6ranges3__45__cpo4swapE
	.align		8
        /*0060*/ 	.dword	_ZN40_INTERNAL_6576d038_4_k_cu_f6759747_307224cuda3std6ranges3__45__cpo9iter_moveE
	.align		8
        /*0068*/ 	.dword	_ZN40_INTERNAL_6576d038_4_k_cu_f6759747_307224cute7productE
	.align		8
        /*0070*/ 	.dword	_ZN40_INTERNAL_6576d038_4_k_cu_f6759747_307224cute1_E
	.align		8
        /*0078*/ 	.dword	$str$25
	.align		8
        /*0080*/ 	.dword	$str$26
	.align		8
        /*0088*/ 	.dword	$str$27
	.align		8
        /*0090*/ 	.dword	$str$28


//--------------------- .text._ZN7cutlass13device_kernelINS_4gemm6kernel13GemmUniversalIN4cute5tupleIJiiiiEEENS1_10collective13CollectiveMmaINS1_35MainloopSm100TmaUmmaWarpSpecializedILi8ELi2ELi4ENS5_IJNS4_1CILi4EEENSA_ILi2EEENSA_ILi1EEEEEEEENS5_IJNSA_ILi128EEENSA_ILi256EEESG_EEEaNS5_IJlSD_lEEEaSJ_NS4_8TiledMMAINS4_8MMA_AtomIJNS4_21SM100_MMA_S8_2x1SM_SSIaaiLi128ELi256ELNS4_4UMMA5MajorE0ELSO_0ELNSN_8SaturateE0EEEEEENS4_6LayoutINS5_IJSD_SD_SD_EEENS5_IJNSA_ILi0EEESU_SU_EEEEENS5_IJNS4_10UnderscoreESX_SX_EEEEENS4_28SM100_TMA_2SM_LOAD_MULTICASTENS4_14ComposedLayoutINS4_7SwizzleILi3ELi4ELi3EEENS4_18smem_ptr_flag_bitsILi8EEENSS_INS5_IJNSA_ILi8EEESG_EEENS5_IJSG_SD_EEEEEEEvNS4_8identityES10_S1A_vS1B_EENS_8epilogue10collective18CollectiveEpilogueINS1D_23Sm100TmaWarpSpecializedILi4ELi2ELi32ELb0ELb0EEEJNS5_IJNSA_ILi64EEESH_SG_EEENS5_IJNSS_IS1I_SD_EENSS_INS5_IJNSA_ILi32EEESC_EEENS5_IJSD_SG_EEEEEEEEaSJ_aSJ_NS1D_6fusion15FusionCallbacksIS1H_NS1Q_17LinearCombinationIaiaiLNS_15FloatRoundStyleE2EEES1J_S1P_JEEENS4_5SM1004TMEM4LOAD26SM100_TMEM_LOAD_32dp32b32xENS4_13SM90_TMA_LOADENS11_INS12_ILi1ELi4ELi3EEES15_NSS_INS5_IJS16_S1L_EEENS5_IJS1L_SD_EEEEEEENS4_39AutoVectorizingCopyWithAssumedAlignmentILi128EEENS4_14SM90_TMA_STOREES25_S27_S27_EEEvvEEEEvNT_6ParamsE --------------------------
	.section	.text._ZN7cutlass13device_kernelINS_4gemm6kernel13GemmUniversalIN4cute5tupleIJiiiiEEENS1_10collective13CollectiveMmaINS1_35MainloopSm100TmaUmmaWarpSpecializedILi8ELi2ELi4ENS5_IJNS4_1CILi4EEENSA_ILi2EEENSA_ILi1EEEEEEEENS5_IJNSA_ILi128EEENSA_ILi256EEESG_EEEaNS5_IJlSD_lEEEaSJ_NS4_8TiledMMAINS4_8MMA_AtomIJNS4_21SM100_MMA_S8_2x1SM_SSIaaiLi128ELi256ELNS4_4UMMA5MajorE0ELSO_0ELNSN_8SaturateE0EEEEEENS4_6LayoutINS5_IJSD_SD_SD_EEENS5_IJNSA_ILi0EEESU_SU_EEEEENS5_IJNS4_10UnderscoreESX_SX_EEEEENS4_28SM100_TMA_2SM_LOAD_MULTICASTENS4_14ComposedLayoutINS4_7SwizzleILi3ELi4ELi3EEENS4_18smem_ptr_flag_bitsILi8EEENSS_INS5_IJNSA_ILi8EEESG_EEENS5_IJSG_SD_EEEEEEEvNS4_8identityES10_S1A_vS1B_EENS_8epilogue10collective18CollectiveEpilogueINS1D_23Sm100TmaWarpSpecializedILi4ELi2ELi32ELb0ELb0EEEJNS5_IJNSA_ILi64EEESH_SG_EEENS5_IJNSS_IS1I_SD_EENSS_INS5_IJNSA_ILi32EEESC_EEENS5_IJSD_SG_EEEEEEEEaSJ_aSJ_NS1D_6fusion15FusionCallbacksIS1H_NS1Q_17LinearCombinationIaiaiLNS_15FloatRoundStyleE2EEES1J_S1P_JEEENS4_5SM1004TMEM4LOAD26SM100_TMEM_LOAD_32dp32b32xENS4_13SM90_TMA_LOADENS11_INS12_ILi1ELi4ELi3EEES15_NSS_INS5_IJS16_S1L_EEENS5_IJS1L_SD_EEEEEEENS4_39AutoVectorizingCopyWithAssumedAlignmentILi128EEENS4_14SM90_TMA_STOREES25_S27_S27_EEEvvEEEEvNT_6ParamsE,"ax",@progbits
	.align	128
.text._ZN7cutlass13device_kernelINS_4gemm6kernel13GemmUniversalIN4cute5tupleIJiiiiEEENS1_10collective13CollectiveMmaINS1_35MainloopSm100TmaUmmaWarpSpecializedILi8ELi2ELi4ENS5_IJNS4_1CILi4EEENSA_ILi2EEENSA_ILi1EEEEEEEENS5_IJNSA_ILi128EEENSA_ILi256EEESG_EEEaNS5_IJlSD_lEEEaSJ_NS4_8TiledMMAINS4_8MMA_AtomIJNS4_21SM100_MMA_S8_2x1SM_SSIaaiLi128ELi256ELNS4_4UMMA5MajorE0ELSO_0ELNSN_8SaturateE0EEEEEENS4_6LayoutINS5_IJSD_SD_SD_EEENS5_IJNSA_ILi0EEESU_SU_EEEEENS5_IJNS4_10UnderscoreESX_SX_EEEEENS4_28SM100_TMA_2SM_LOAD_MULTICASTENS4_14ComposedLayoutINS4_7SwizzleILi3ELi4ELi3EEENS4_18smem_ptr_flag_bitsILi8EEENSS_INS5_IJNSA_ILi8EEESG_EEENS5_IJSG_SD_EEEEEEEvNS4_8identityES10_S1A_vS1B_EENS_8epilogue10collective18CollectiveEpilogueINS1D_23Sm100TmaWarpSpecializedILi4ELi2ELi32ELb0ELb0EEEJNS5_IJNSA_ILi64EEESH_SG_EEENS5_IJNSS_IS1I_SD_EENSS_INS5_IJNSA_ILi32EEESC_EEENS5_IJSD_SG_EEEEEEEEaSJ_aSJ_NS1D_6fusion15FusionCallbacksIS1H_NS1Q_17LinearCombinationIaiaiLNS_15FloatRoundStyleE2EEES1J_S1P_JEEENS4_5SM1004TMEM4LOAD26SM100_TMEM_LOAD_32dp32b32xENS4_13SM90_TMA_LOADENS11_INS12_ILi1ELi4ELi3EEES15_NSS_INS5_IJS16_S1L_EEENS5_IJS1L_SD_EEEEEEENS4_39AutoVectorizingCopyWithAssumedAlignmentILi128EEENS4_14SM90_TMA_STOREES25_S27_S27_EEEvvEEEEvNT_6ParamsE:
        .type           _ZN7cutlass13device_kernelINS_4gemm6kernel13GemmUniversalIN4cute5tupleIJiiiiEEENS1_10collective13CollectiveMmaINS1_35MainloopSm100TmaUmmaWarpSpecializedILi8ELi2ELi4ENS5_IJNS4_1CILi4EEENSA_ILi2EEENSA_ILi1EEEEEEEENS5_IJNSA_ILi128EEENSA_ILi256EEESG_EEEaNS5_IJlSD_lEEEaSJ_NS4_8TiledMMAINS4_8MMA_AtomIJNS4_21SM100_MMA_S8_2x1SM_SSIaaiLi128ELi256ELNS4_4UMMA5MajorE0ELSO_0ELNSN_8SaturateE0EEEEEENS4_6LayoutINS5_IJSD_SD_SD_EEENS5_IJNSA_ILi0EEESU_SU_EEEEENS5_IJNS4_10UnderscoreESX_SX_EEEEENS4_28SM100_TMA_2SM_LOAD_MULTICASTENS4_14ComposedLayoutINS4_7SwizzleILi3ELi4ELi3EEENS4_18smem_ptr_flag_bitsILi8EEENSS_INS5_IJNSA_ILi8EEESG_EEENS5_IJSG_SD_EEEEEEEvNS4_8identityES10_S1A_vS1B_EENS_8epilogue10collective18CollectiveEpilogueINS1D_23Sm100TmaWarpSpecializedILi4ELi2ELi32ELb0ELb0EEEJNS5_IJNSA_ILi64EEESH_SG_EEENS5_IJNSS_IS1I_SD_EENSS_INS5_IJNSA_ILi32EEESC_EEENS5_IJSD_SG_EEEEEEEEaSJ_aSJ_NS1D_6fusion15FusionCallbacksIS1H_NS1Q_17LinearCombinationIaiaiLNS_15FloatRoundStyleE2EEES1J_S1P_JEEENS4_5SM1004TMEM4LOAD26SM100_TMEM_LOAD_32dp32b32xENS4_13SM90_TMA_LOADENS11_INS12_ILi1ELi4ELi3EEES15_NSS_INS5_IJS16_S1L_EEENS5_IJS1L_SD_EEEEEEENS4_39AutoVectorizingCopyWithAssumedAlignmentILi128EEENS4_14SM90_TMA_STOREES25_S27_S27_EEEvvEEEEvNT_6ParamsE,@function
        .size           _ZN7cutlass13device_kernelINS_4gemm6kernel13GemmUniversalIN4cute5tupleIJiiiiEEENS1_10collective13CollectiveMmaINS1_35MainloopSm100TmaUmmaWarpSpecializedILi8ELi2ELi4ENS5_IJNS4_1CILi4EEENSA_ILi2EEENSA_ILi1EEEEEEEENS5_IJNSA_ILi128EEENSA_ILi256EEESG_EEEaNS5_IJlSD_lEEEaSJ_NS4_8TiledMMAINS4_8MMA_AtomIJNS4_21SM100_MMA_S8_2x1SM_SSIaaiLi128ELi256ELNS4_4UMMA5MajorE0ELSO_0ELNSN_8SaturateE0EEEEEENS4_6LayoutINS5_IJSD_SD_SD_EEENS5_IJNSA_ILi0EEESU_SU_EEEEENS5_IJNS4_10UnderscoreESX_SX_EEEEENS4_28SM100_TMA_2SM_LOAD_MULTICASTENS4_14ComposedLayoutINS4_7SwizzleILi3ELi4ELi3EEENS4_18smem_ptr_flag_bitsILi8EEENSS_INS5_IJNSA_ILi8EEESG_EEENS5_IJSG_SD_EEEEEEEvNS4_8identityES10_S1A_vS1B_EENS_8epilogue10collective18CollectiveEpilogueINS1D_23Sm100TmaWarpSpecializedILi4ELi2ELi32ELb0ELb0EEEJNS5_IJNSA_ILi64EEESH_SG_EEENS5_IJNSS_IS1I_SD_EENSS_INS5_IJNSA_ILi32EEESC_EEENS5_IJSD_SG_EEEEEEEEaSJ_aSJ_NS1D_6fusion15FusionCallbacksIS1H_NS1Q_17LinearCombinationIaiaiLNS_15FloatRoundStyleE2EEES1J_S1P_JEEENS4_5SM1004TMEM4LOAD26SM100_TMEM_LOAD_32dp32b32xENS4_13SM90_TMA_LOADENS11_INS12_ILi1ELi4ELi3EEES15_NSS_INS5_IJS16_S1L_EEENS5_IJS1L_SD_EEEEEEENS4_39AutoVectorizingCopyWithAssumedAlignmentILi128EEENS4_14SM90_TMA_STOREES25_S27_S27_EEEvvEEEEvNT_6ParamsE,(.L_x_203 - _ZN7cutlass13device_kernelINS_4gemm6kernel13GemmUniversalIN4cute5tupleIJiiiiEEENS1_10collective13CollectiveMmaINS1_35MainloopSm100TmaUmmaWarpSpecializedILi8ELi2ELi4ENS5_IJNS4_1CILi4EEENSA_ILi2EEENSA_ILi1EEEEEEEENS5_IJNSA_ILi128EEENSA_ILi256EEESG_EEEaNS5_IJlSD_lEEEaSJ_NS4_8TiledMMAINS4_8MMA_AtomIJNS4_21SM100_MMA_S8_2x1SM_SSIaaiLi128ELi256ELNS4_4UMMA5MajorE0ELSO_0ELNSN_8SaturateE0EEEEEENS4_6LayoutINS5_IJSD_SD_SD_EEENS5_IJNSA_ILi0EEESU_SU_EEEEENS5_IJNS4_10UnderscoreESX_SX_EEEEENS4_28SM100_TMA_2SM_LOAD_MULTICASTENS4_14ComposedLayoutINS4_7SwizzleILi3ELi4ELi3EEENS4_18smem_ptr_flag_bitsILi8EEENSS_INS5_IJNSA_ILi8EEESG_EEENS5_IJSG_SD_EEEEEEEvNS4_8identityES10_S1A_vS1B_EENS_8epilogue10collective18CollectiveEpilogueINS1D_23Sm100TmaWarpSpecializedILi4ELi2ELi32ELb0ELb0EEEJNS5_IJNSA_ILi64EEESH_SG_EEENS5_IJNSS_IS1I_SD_EENSS_INS5_IJNSA_ILi32EEESC_EEENS5_IJSD_SG_EEEEEEEEaSJ_aSJ_NS1D_6fusion15FusionCallbacksIS1H_NS1Q_17LinearCombinationIaiaiLNS_15FloatRoundStyleE2EEES1J_S1P_JEEENS4_5SM1004TMEM4LOAD26SM100_TMEM_LOAD_32dp32b32xENS4_13SM90_TMA_LOADENS11_INS12_ILi1ELi4ELi3EEES15_NSS_INS5_IJS16_S1L_EEENS5_IJS1L_SD_EEEEEEENS4_39AutoVectorizingCopyWithAssumedAlignmentILi128EEENS4_14SM90_TMA_STOREES25_S27_S27_EEEvvEEEEvNT_6ParamsE)
        .other          _ZN7cutlass13device_kernelINS_4gemm6kernel13GemmUniversalIN4cute5tupleIJiiiiEEENS1_10collective13CollectiveMmaINS1_35MainloopSm100TmaUmmaWarpSpecializedILi8ELi2ELi4ENS5_IJNS4_1CILi4EEENSA_ILi2EEENSA_ILi1EEEEEEEENS5_IJNSA_ILi128EEENSA_ILi256EEESG_EEEaNS5_IJlSD_lEEEaSJ_NS4_8TiledMMAINS4_8MMA_AtomIJNS4_21SM100_MMA_S8_2x1SM_SSIaaiLi128ELi256ELNS4_4UMMA5MajorE0ELSO_0ELNSN_8SaturateE0EEEEEENS4_6LayoutINS5_IJSD_SD_SD_EEENS5_IJNSA_ILi0EEESU_SU_EEEEENS5_IJNS4_10UnderscoreESX_SX_EEEEENS4_28SM100_TMA_2SM_LOAD_MULTICASTENS4_14ComposedLayoutINS4_7SwizzleILi3ELi4ELi3EEENS4_18smem_ptr_flag_bitsILi8EEENSS_INS5_IJNSA_ILi8EEESG_EEENS5_IJSG_SD_EEEEEEEvNS4_8identityES10_S1A_vS1B_EENS_8epilogue10collective18CollectiveEpilogueINS1D_23Sm100TmaWarpSpecializedILi4ELi2ELi32ELb0ELb0EEEJNS5_IJNSA_ILi64EEESH_SG_EEENS5_IJNSS_IS1I_SD_EENSS_INS5_IJNSA_ILi32EEESC_EEENS5_IJSD_SG_EEEEEEEEaSJ_aSJ_NS1D_6fusion15FusionCallbacksIS1H_NS1Q_17LinearCombinationIaiaiLNS_15FloatRoundStyleE2EEES1J_S1P_JEEENS4_5SM1004TMEM4LOAD26SM100_TMEM_LOAD_32dp32b32xENS4_13SM90_TMA_LOADENS11_INS12_ILi1ELi4ELi3EEES15_NSS_INS5_IJS16_S1L_EEENS5_IJS1L_SD_EEEEEEENS4_39AutoVectorizingCopyWithAssumedAlignmentILi128EEENS4_14SM90_TMA_STOREES25_S27_S27_EEEvvEEEEvNT_6ParamsE,@"STO_CUDA_ENTRY STV_DEFAULT"
_ZN7cutlass13device_kernelINS_4gemm6kernel13GemmUniversalIN4cute5tupleIJiiiiEEENS1_10collective13CollectiveMmaINS1_35MainloopSm100TmaUmmaWarpSpecializedILi8ELi2ELi4ENS5_IJNS4_1CILi4EEENSA_ILi2EEENSA_ILi1EEEEEEEENS5_IJNSA_ILi128EEENSA_ILi256EEESG_EEEaNS5_IJlSD_lEEEaSJ_NS4_8TiledMMAINS4_8MMA_AtomIJNS4_21SM100_MMA_S8_2x1SM_SSIaaiLi128ELi256ELNS4_4UMMA5MajorE0ELSO_0ELNSN_8SaturateE0EEEEEENS4_6LayoutINS5_IJSD_SD_SD_EEENS5_IJNSA_ILi0EEESU_SU_EEEEENS5_IJNS4_10UnderscoreESX_SX_EEEEENS4_28SM100_TMA_2SM_LOAD_MULTICASTENS4_14ComposedLayoutINS4_7SwizzleILi3ELi4ELi3EEENS4_18smem_ptr_flag_bitsILi8EEENSS_INS5_IJNSA_ILi8EEESG_EEENS5_IJSG_SD_EEEEEEEvNS4_8identityES10_S1A_vS1B_EENS_8epilogue10collective18CollectiveEpilogueINS1D_23Sm100TmaWarpSpecializedILi4ELi2ELi32ELb0ELb0EEEJNS5_IJNSA_ILi64EEESH_SG_EEENS5_IJNSS_IS1I_SD_EENSS_INS5_IJNSA_ILi32EEESC_EEENS5_IJSD_SG_EEEEEEEEaSJ_aSJ_NS1D_6fusion15FusionCallbacksIS1H_NS1Q_17LinearCombinationIaiaiLNS_15FloatRoundStyleE2EEES1J_S1P_JEEENS4_5SM1004TMEM4LOAD26SM100_TMEM_LOAD_32dp32b32xENS4_13SM90_TMA_LOADENS11_INS12_ILi1ELi4ELi3EEES15_NSS_INS5_IJS16_S1L_EEENS5_IJS1L_SD_EEEEEEENS4_39AutoVectorizingCopyWithAssumedAlignmentILi128EEENS4_14SM90_TMA_STOREES25_S27_S27_EEEvvEEEEvNT_6ParamsE:
[----:B------:R-:W1:Y:S01]  /*0000*/  LDC R1, c[0x0][0x37c] ;  /* 0x0000df00ff017b82 */ /* 0x000e620000000800 */
[----:B------:R-:W2:Y:S01]  /*0010*/  S2R R90, SR_TID.X ;  /* 0x00000000005a7919 */ /* 0x000ea20000002100 */
[----:B------:R-:W3:Y:S06]  /*0020*/  LDCU.64 UR8, c[0x0][0x890] ;  /* 0x00011200ff0877ac */ /* 0x000eec0008000a00 */
[----:B------:R-:W4:Y:S01]  /*0030*/  S2UR UR46, SR_CgaCtaId ;  /* 0x00000000002e79c3 */ /* 0x000f220000008800 */
[----:B------:R-:W-:Y:S02]  /*0040*/  PRMT R80, RZ, 0x7610, R80 ;  /* 0x00007610ff507816 */ /* 0x000fe40000000050 */
[----:B------:R-:W-:-:S02]  /*0050*/  ELECT P0, URZ, PT ;  /* 0x0000000000ff782f */ /* 0x000fc40003800000 */
[----:B---3--:R-:W-:-:S04]  /*0060*/  ISETP.NE.U32.AND P1, PT, RZ, UR8, PT ;  /* 0x00000008ff007c0c */ /* 0x008fc8000bf25070 */
[----:B------:R-:W-:Y:S01]  /*0070*/  ISETP.NE.AND.EX P2, PT, RZ, UR9, PT, P1 ;  /* 0x00000009ff007c0c */ /* 0x000fe2000bf45310 */
[----:B----4-:R-:W-:Y:S02]  /*0080*/  ULOP3.LUT UR48, UR46, 0x1, URZ, 0xc0, !UPT ;  /* 0x000000012e307892 */ /* 0x010fe4000f8ec0ff */
[----:B------:R-:W-:Y:S01]  /*0090*/  ULOP3.LUT UR49, UR46, 0x1, URZ, 0x3c, !UPT ;  /* 0x000000012e317892 */ /* 0x000fe2000f8e3cff */
[----:B--2---:R-:W-:-:S05]  /*00a0*/  SHF.R.U32.HI R81, RZ, 0x5, R90 ;  /* 0x00000005ff517819 */ /* 0x004fca000001165a */
[----:B------:R-:W2:Y:S02]  /*00b0*/  SHFL.IDX PT, R0, R81, RZ, 0x1f ;  /* 0x00001fff51007589 */ /* 0x000ea400000e0000 */
[----:B--2---:R-:W-:Y:S02]  /*00c0*/  R2UR UR25, R0 ;  /* 0x00000000001972ca */ /* 0x004fe400000e0000 */
[----:B-1----:R-:W-:Y:S05]  /*00d0*/  @P2 BRA `(.L_x_0) ;  /* 0x0000000000302947 */ /* 0x002fea0003800000 */
[----:B------:R-:W1:Y:S02]  /*00e0*/  LDCU.64 UR4, c[0x0][0x888] ;  /* 0x00011100ff0477ac */ /* 0x000e640008000a00 */
[----:B-1----:R-:W-:-:S04]  /*00f0*/  UISETP.NE.U32.AND UP0, UPT, UR4, URZ, UPT ;  /* 0x000000ff0400728c */ /* 0x002fc8000bf05070 */
[----:B------:R-:W-:-:S09]  /*0100*/  UISETP.NE.AND.EX UP0, UPT, UR5, URZ, UPT, UP0 ;  /* 0x000000ff0500728c */ /* 0x000fd2000bf05300 */
[----:B------:R-:W-:Y:S05]  /*0110*/  BRA.U !UP0, `(.L_x_1) ;  /* 0x0000000108147547 */ /* 0x000fea000b800000 */
[----:B------:R-:W1:Y:S01]  /*0120*/  LDC.64 R40, c[0x0][0x888] ;  /* 0x00022200ff287b82 */ /* 0x000e620000000a00 */
[----:B------:R-:W1:Y:S02]  /*0130*/  LDCU.64 UR4, c[0x0][0x358] ;  /* 0x00006b00ff0477ac */ /* 0x000e640008000a00 */
[----:B-1----:R1:W5:Y:S01]  /*0140*/  LDG.E R40, desc[UR4][R40.64] ;  /* 0x0000000428287981 */ /* 0x002362000c1e1900 */
[----:B------:R-:W-:Y:S01]  /*0150*/  HFMA2 R80, -RZ, RZ, 0, 5.9604644775390625e-08 ;  /* 0x00000001ff507431 */ /* 0x000fe200000001ff */
[----:B------:R-:W-:Y:S05]  /*0160*/  BRA `(.L_x_0) ;  /* 0x00000000000c7947 */ /* 0x000fea0003800000 */
.L_x_1:
[----:B------:R-:W1:Y:S01]  /*0170*/  LDCU UR4, c[0x0][0x880] ;  /* 0x00011000ff0477ac */ /* 0x000e620008000800 */
[----:B------:R-:W-:Y:S01]  /*0180*/  HFMA2 R80, -RZ, RZ, 0, 5.9604644775390625e-08 ;  /* 0x00000001ff507431 */ /* 0x000fe200000001ff */
[----:B-1----:R-:W-:-:S07]  /*0190*/  MOV R40, UR4 ;  /* 0x0000000400287c02 */ /* 0x002fce0008000f00 */
.L_x_0:
[----:B------:R-:W2:Y:S02]  /*01a0*/  LDCU.64 UR4, c[0x0][0x8b0] ;  /* 0x00011600ff0477ac */ /* 0x000ea40008000a00 */
[----:B--2---:R-:W-:-:S04]  /*01b0*/  UISETP.NE.U32.AND UP0, UPT, UR4, URZ, UPT ;  /* 0x000000ff0400728c */ /* 0x004fc8000bf05070 */
[----:B------:R-:W-:-:S09]  /*01c0*/  UISETP.NE.AND.EX UP0, UPT, UR5, URZ, UPT, UP0 ;  /* 0x000000ff0500728c */ /* 0x000fd2000bf05300 */
[----:B------:R-:W-:Y:S05]  /*01d0*/  BRA.U UP0, `(.L_x_2) ;  /* 0x0000000100287547 */ /* 0x000fea000b800000 */
[----:B------:R-:W2:Y:S02]  /*01e0*/  LDCU.64 UR4, c[0x0][0x8a8] ;  /* 0x00011500ff0477ac */ /* 0x000ea40008000a00 */
[----:B--2---:R-:W-:-:S04]  /*01f0*/  UISETP.NE.U32.AND UP0, UPT, UR4, URZ, UPT ;  /* 0x000000ff0400728c */ /* 0x004fc8000bf05070 */
[----:B------:R-:W-:-:S09]  /*0200*/  UISETP.NE.AND.EX UP0, UPT, UR5, URZ, UPT, UP0 ;  /* 0x000000ff0500728c */ /* 0x000fd2000bf05300 */
[----:B------:R-:W-:Y:S05]  /*0210*/  BRA.U !UP0, `(.L_x_3) ;  /* 0x0000000108107547 */ /* 0x000fea000b800000 */
[----:B------:R-:W2:Y:S01]  /*0220*/  LDC.64 R38, c[0x0][0x8a8] ;  /* 0x00022a00ff267b82 */ /* 0x000ea20000000a00 */
[----:B------:R-:W2:Y:S02]  /*0230*/  LDCU.64 UR4, c[0x0][0x358] ;  /* 0x00006b00ff0477ac */ /* 0x000ea40008000a00 */
[----:B--2---:R2:W5:Y:S01]  /*0240*/  LDG.E R38, desc[UR4][R38.64] ;  /* 0x0000000426267981 */ /* 0x004562000c1e1900 */
[----:B------:R-:W-:Y:S05]  /*0250*/  BRA `(.L_x_2) ;  /* 0x0000000000087947 */ /* 0x000fea0003800000 */
.L_x_3:
[----:B------:R-:W2:Y:S02]  /*0260*/  LDCU UR4, c[0x0][0x8a0] ;  /* 0x00011400ff0477ac */ /* 0x000ea40008000800 */
[----:B--2---:R-:W-:Y:S02]  /*0270*/  MOV R38, UR4 ;  /* 0x0000000400267c02 */ /* 0x004fe40008000f00 */
.L_x_2:
[----:B------:R-:W-:Y:S01]  /*0280*/  IMAD.U32 R0, RZ, RZ, UR25 ;  /* 0x00000019ff007e24 */ /* 0x000fe2000f8e00ff */
[----:B------:R-:W-:Y:S04]  /*0290*/  BSSY.RECONVERGENT B0, `(.L_x_4) ;  /* 0x000000c000007945 */ /* 0x000fe80003800200 */
[C---:B------:R-:W-:Y:S02]  /*02a0*/  ISETP.NE.OR P3, PT, R0.reuse, 0x1, !P0 ;  /* 0x000000010000780c */ /* 0x040fe40004765670 */
[----:B------:R-:W-:-:S11]  /*02b0*/  ISETP.NE.OR P2, PT, R0, 0x3, !P0 ;  /* 0x000000030000780c */ /* 0x000fd60004745670 */
[----:B------:R-:W-:Y:S05]  /*02c0*/  @P3 BRA `(.L_x_5) ;  /* 0x0000000000203947 */ /* 0x000fea0003800000 */
[----:B------:R-:W3:Y:S02]  /*02d0*/  LDCU.64 UR4, c[0x0][0x348] ;  /* 0x00006900ff0477ac */ /* 0x000ee40008000a00 */
[----:B---3--:R-:W-:Y:S02]  /*02e0*/  UIADD3 UR6, UP1, UPT, UR4, 0x80, URZ ;  /* 0x0000008004067890 */ /* 0x008fe4000ff3e0ff */
[----:B------:R-:W-:Y:S02]  /*02f0*/  UIADD3 UR4, UP0, UPT, UR4, 0x180, URZ ;  /* 0x0000018004047890 */ /* 0x000fe4000ff1e0ff */
[----:B------:R-:W-:Y:S02]  /*0300*/  UIADD3.X UR7, UPT, UPT, URZ, UR5, URZ, UP1, !UPT ;  /* 0x00000005ff077290 */ /* 0x000fe40008ffe4ff */
[----:B------:R-:W-:-:S07]  /*0310*/  UIADD3.X UR5, UPT, UPT, URZ, UR5, URZ, UP0, !UPT ;  /* 0x00000005ff057290 */ /* 0x000fce00087fe4ff */
[----:B------:R3:W-:Y:S02]  /*0320*/  UTMACCTL.PF [UR6] ;  /* 0x00000000060079b9 */ /* 0x0007e40008040000 */
[----:B------:R3:W-:Y:S02]  /*0330*/  UTMACCTL.PF [UR4] ;  /* 0x00000000040079b9 */ /* 0x0007e40008040000 */
[----:B---3--:R-:W-:Y:S01]  /*0340*/  NOP ;  /* 0x0000000000007918 */ /* 0x008fe20000000000 */
.L_x_5:
[----:B------:R-:W-:Y:S05]  /*0350*/  BSYNC.RECONVERGENT B0 ;  /* 0x0000000000007941 */ /* 0x000fea0003800200 */
.L_x_4:
[----:B------:R-:W-:Y:S04]  /*0360*/  BSSY.RECONVERGENT B0, `(.L_x_6) ;  /* 0x000000a000007945 */ /* 0x000fe80003800200 */
        /* <DEDUP_REMOVED lines=9> */
.L_x_7:
[----:B------:R-:W-:Y:S05]  /*0400*/  BSYNC.RECONVERGENT B0 ;  /* 0x0000000000007941 */ /* 0x000fea0003800200 */
.L_x_6:
[----:B------:R-:W3:Y:S01]  /*0410*/  LDCU.64 UR4, c[0x0][0x888] ;  /* 0x00011100ff0477ac */ /* 0x000ee20008000a00 */
[----:B------:R-:W-:Y:S01]  /*0420*/  ISETP.NE.AND.EX P1, PT, RZ, UR9, PT, P1 ;  /* 0x00000009ff007c0c */ /* 0x000fe2000bf25310 */
[----:B------:R-:W-:Y:S01]  /*0430*/  UPLOP3.LUT UP5, UPT, UPT, UPT, UPT, 0x80, 0x8 ;  /* 0x000000000008789c */ /* 0x000fe20003faf070 */
[----:B---3--:R-:W-:-:S04]  /*0440*/  ISETP.NE.U32.AND P2, PT, RZ, UR4, PT ;  /* 0x00000004ff007c0c */ /* 0x008fc8000bf45070 */
[----:B------:R-:W-:-:S13]  /*0450*/  ISETP.NE.AND.EX P2, PT, RZ, UR5, PT, P2 ;  /* 0x00000005ff007c0c */ /* 0x000fda000bf45320 */
[----:B------:R-:W-:Y:S05]  /*0460*/  @P2 BRA P1, `(.L_x_8) ;  /* 0x0000000000282947 */ /* 0x000fea0000800000 */
[----:B-----5:R-:W-:Y:S01]  /*0470*/  R2UR UR6, R40 ;  /* 0x00000000280672ca */ /* 0x020fe200000e0000 */
[----:B------:R-:W-:Y:S02]  /*0480*/  UISETP.NE.U32.AND UP0, UPT, UR8, URZ, UPT ;  /* 0x000000ff0800728c */ /* 0x000fe4000bf05070 */
[----:B------:R-:W-:Y:S02]  /*0490*/  UISETP.NE.U32.AND UP1, UPT, UR4, URZ, UPT ;  /* 0x000000ff0400728c */ /* 0x000fe4000bf25070 */
[----:B------:R-:W-:Y:S02]  /*04a0*/  UISETP.NE.AND.EX UP2, UPT, UR9, URZ, UPT, UP0 ;  /* 0x000000ff0900728c */ /* 0x000fe4000bf45300 */
[----:B------:R-:W-:-:S04]  /*04b0*/  UISETP.NE.AND.EX UP0, UPT, UR5, URZ, UPT, UP1 ;  /* 0x000000ff0500728c */ /* 0x000fc8000bf05310 */
[----:B------:R-:W-:Y:S02]  /*04c0*/  USEL UR4, URZ, 0xffffffff, UP0 ;  /* 0xffffffffff047887 */ /* 0x000fe40008000000 */
[----:B------:R-:W-:-:S04]  /*04d0*/  UISETP.NE.AND UP1, UPT, UR6, URZ, UPT ;  /* 0x000000ff0600728c */ /* 0x000fc8000bf25270 */
[----:B------:R-:W-:-:S04]  /*04e0*/  @!UP2 USEL UR4, URZ, 0xffffffff, UP1 ;  /* 0xffffffffff04a887 */ /* 0x000fc80008800000 */
[----:B------:R-:W-:-:S04]  /*04f0*/  ULOP3.LUT UR4, UR4, 0x1, URZ, 0xc0, !UPT ;  /* 0x0000000104047892 */ /* 0x000fc8000f8ec0ff */
[----:B------:R-:W-:-:S11]  /*0500*/  UISETP.NE.U32.AND UP5, UPT, UR4, 0x1, UPT ;  /* 0x000000010400788c */ /* 0x000fd6000bfa5070 */
.L_x_8:
[----:B------:R-:W3:Y:S01]  /*0510*/  SHFL.IDX PT, R0, R81, RZ, 0x1f ;  /* 0x00001fff51007589 */ /* 0x000ee200000e0000 */
[----:B------:R-:W-:-:S04]  /*0520*/  UISETP.NE.AND UP0, UPT, UR25, 0x2, UPT ;  /* 0x000000021900788c */ /* 0x000fc8000bf05270 */
[----:B------:R-:W-:Y:S02]  /*0530*/  UISETP.EQ.AND UP1, UPT, UR48, URZ, !UP0 ;  /* 0x000000ff3000728c */ /* 0x000fe4000c722270 */
[----:B------:R-:W-:-:S04]  /*0540*/  USEL UR47, URZ, 0x1, UP0 ;  /* 0x00000001ff2f7887 */ /* 0x000fc80008000000 */
[----:B------:R-:W-:Y:S02]  /*0550*/  PLOP3.LUT P3, PT, P0, PT, UP1, 0x80, 0x8 ;  /* 0x000000000008781c */ /* 0x000fe4000076f018 */
[----:B---3--:R-:W-:-:S13]  /*0560*/  ISETP.NE.AND P1, PT, R0, RZ, PT ;  /* 0x000000ff0000720c */ /* 0x008fda0003f25270 */
[----:B------:R-:W-:Y:S05]  /*0570*/  @P1 BRA `(.L_x_9) ;  /* 0x0000000000741947 */ /* 0x000fea0003800000 */
[----:B------:R-:W-:Y:S01]  /*0580*/  UMOV UR4, 0x400 ;  /* 0x0000040000047882 */ /* 0x000fe20000000000 */
[----:B------:R-:W-:Y:S01]  /*0590*/  UMOV UR8, 0x1 ;  /* 0x0000000100087882 */ /* 0x000fe20000000000 */
[----:B------:R-:W-:Y:S01]  /*05a0*/  UMOV UR6, 0x3 ;  /* 0x0000000300067882 */ /* 0x000fe20000000000 */
[----:B------:R-:W-:Y:S02]  /*05b0*/  ULEA UR4, UR46, UR4, 0x18 ;  /* 0x000000042e047291 */ /* 0x000fe4000f8ec0ff */
[----:B------:R-:W-:-:S04]  /*05c0*/  UIADD3 UR8, UPT, UPT, -UR8, 0x100000, URZ ;  /* 0x0010000008087890 */ /* 0x000fc8000fffe1ff */
[----:B------:R-:W-:Y:S02]  /*05d0*/  USHF.L.U32 UR9, UR8, 0xb, URZ ;  /* 0x0000000b08097899 */ /* 0x000fe400080006ff */
[----:B------:R-:W-:Y:S02]  /*05e0*/  USHF.L.U32 UR8, UR8, 0x1, URZ ;  /* 0x0000000108087899 */ /* 0x000fe400080006ff */
[----:B------:R-:W-:-:S04]  /*05f0*/  UIADD3 UR6, UPT, UPT, -UR6, 0x100000, URZ ;  /* 0x0010000006067890 */ /* 0x000fc8000fffe1ff */
[----:B------:R-:W-:Y:S02]  /*0600*/  USHF.L.U32 UR7, UR6, 0xb, URZ ;  /* 0x0000000b06077899 */ /* 0x000fe400080006ff */
[----:B------:R-:W-:Y:S01]  /*0610*/  USHF.L.U32 UR6, UR6, 0x1, URZ ;  /* 0x0000000106067899 */ /* 0x000fe200080006ff */
[----:B------:R-:W-:Y:S01]  /*0620*/  ELECT P1, URZ, PT ;  /* 0x0000000000ff782f */ /* 0x000fe20003820000 */
[----:B------:R-:W3:Y:S02]  /*0630*/  FENCE.VIEW.ASYNC.S ;  /* 0x00000000000073c6 */ /* 0x000ee40000000000 */
[----:B---3--:R3:W4:Y:S08]  /*0640*/  SYNCS.EXCH.64 URZ, [UR4], UR8 ;  /* 0x0000000804ff75b2 */ /* 0x0087300008000100 */
[----:B------:R3:W1:Y:S01]  /*0650*/  SYNCS.EXCH.64 URZ, [UR4+0x40], UR6 ;  /* 0x0000400604ff75b2 */ /* 0x0006620008000100 */
        /* <DEDUP_REMOVED lines=13> */
[----:B------:R3:W1:Y:S02]  /*0730*/  SYNCS.EXCH.64 URZ, [UR4+0x78], UR6 ;  /* 0x0000780604ff75b2 */ /* 0x0006640008000100 */
[----:B---3--:R-:W-:Y:S01]  /*0740*/  NOP ;  /* 0x0000000000007918 */ /* 0x008fe20000000000 */
.L_x_9:
[----:B------:R-:W3:Y:S01]  /*0750*/  SHFL.IDX PT, R0, R81, RZ, 0x1f ;  /* 0x00001fff51007589 */ /* 0x000ee200000e0000 */
[----:B------:R-:W-:Y:S01]  /*0760*/  NOP ;  /* 0x0000000000007918 */ /* 0x000fe20000000000 */
[----:B---3--:R-:W-:-:S13]  /*0770*/  ISETP.NE.AND P1, PT, R0, 0x1, PT ;  /* 0x000000010000780c */ /* 0x008fda0003f25270 */
        /* <DEDUP_REMOVED lines=13> */
[----:B---3--:R3:W1:Y:S08]  /*0850*/  SYNCS.EXCH.64 URZ, [UR4+0x80], UR8 ;  /* 0x0000800804ff75b2 */ /* 0x0086700008000100 */
[----:B------:R3:W1:Y:S01]  /*0860*/  SYNCS.EXCH.64 URZ, [UR4+0xa0], UR6 ;  /* 0x0000a00604ff75b2 */ /* 0x0006620008000100 */
[----:B------:R3:W1:Y:S01]  /*0870*/  SYNCS.EXCH.64 URZ, [UR4+0x88], UR8 ;  /* 0x0000880804ff75b2 */ /* 0x0006620008000100 */
[----:B------:R3:W1:Y:S01]  /*0880*/  SYNCS.EXCH.64 URZ, [UR4+0xa8], UR6 ;  /* 0x0000a80604ff75b2 */ /* 0x0006620008000100 */
[----:B------:R3:W1:Y:S01]  /*0890*/  SYNCS.EXCH.64 URZ, [UR4+0x90], UR8 ;  /* 0x0000900804ff75b2 */ /* 0x0006620008000100 */
[----:B------:R3:W1:Y:S01]  /*08a0*/  SYNCS.EXCH.64 URZ, [UR4+0xb0], UR6 ;  /* 0x0000b00604ff75b2 */ /* 0x0006620008000100 */
[----:B------:R3:W1:Y:S01]  /*08b0*/  SYNCS.EXCH.64 URZ, [UR4+0x98], UR8 ;  /* 0x0000980804ff75b2 */ /* 0x0006620008000100 */
[----:B------:R3:W1:Y:S01]  /*08c0*/  SYNCS.EXCH.64 URZ, [UR4+0xb8], UR6 ;  /* 0x0000b80604ff75b2 */ /* 0x0006620008000100 */
[----:B------:R-:W-:Y:S01]  /*08d0*/  NOP ;  /* 0x0000000000007918 */ /* 0x000fe20000000000 */
.L_x_10:
[----:B------:R-:W2:Y:S01]  /*08e0*/  SHFL.IDX PT, R0, R81, RZ, 0x1f ;  /* 0x00001fff51007589 */ /* 0x000ea200000e0000 */
[----:B------:R-:W-:Y:S01]  /*08f0*/  NOP ;  /* 0x0000000000007918 */ /* 0x000fe20000000000 */
[----:B--2---:R-:W-:-:S13]  /*0900*/  ISETP.NE.AND P1, PT, R0, 0x3, PT ;  /* 0x000000030000780c */ /* 0x004fda0003f25270 */
[----:B------:R-:W-:Y:S05]  /*0910*/  @P1 BRA `(.L_x_11) ;  /* 0x00000000002c1947 */ /* 0x000fea0003800000 */
[----:B---3--:R-:W-:Y:S01]  /*0920*/  UMOV UR6, 0x400 ;  /* 0x0000040000067882 */ /* 0x008fe20000000000 */
[----:B------:R-:W-:Y:S01]  /*0930*/  UMOV UR4, 0x20 ;  /* 0x0000002000047882 */ /* 0x000fe20000000000 */
[----:B------:R-:W-:Y:S02]  /*0940*/  ULEA UR6, UR46, UR6, 0x18 ;  /* 0x000000062e067291 */ /* 0x000fe4000f8ec0ff */
[----:B------:R-:W-:-:S04]  /*0950*/  UIADD3 UR4, UPT, UPT, -UR4, 0x100000, URZ ;  /* 0x0010000004047890 */ /* 0x000fc8000fffe1ff */
[----:B------:R-:W-:Y:S02]  /*0960*/  USHF.L.U32 UR5, UR4, 0xb, URZ ;  /* 0x0000000b04057899 */ /* 0x000fe400080006ff */
[----:B------:R-:W-:Y:S01]  /*0970*/  USHF.L.U32 UR4, UR4, 0x1, URZ ;  /* 0x0000000104047899 */ /* 0x000fe200080006ff */
[----:B------:R-:W-:Y:S01]  /*0980*/  ELECT P1, URZ, PT ;  /* 0x0000000000ff782f */ /* 0x000fe20003820000 */
[----:B------:R-:W2:Y:S10]  /*0990*/  FENCE.VIEW.ASYNC.S ;  /* 0x00000000000073c6 */ /* 0x000eb40000000000 */
[----:B--2---:R2:W3:Y:S01]  /*09a0*/  SYNCS.EXCH.64 URZ, [UR6+0xc0], UR4 ;  /* 0x0000c00406ff75b2 */ /* 0x0044e20008000100 */
[----:B------:R2:W1:Y:S01]  /*09b0*/  SYNCS.EXCH.64 URZ, [UR6+0xc8], UR4 ;  /* 0x0000c80406ff75b2 */ /* 0x0004620008000100 */
[----:B------:R-:W-:Y:S01]  /*09c0*/  NOP ;  /* 0x0000000000007918 */ /* 0x000fe20000000000 */
.L_x_11:
[----:B------:R-:W4:Y:S01]  /*09d0*/  SHFL.IDX PT, R0, R81, RZ, 0x1f ;  /* 0x00001fff51007589 */ /* 0x000f2200000e0000 */
[----:B------:R-:W-:Y:S01]  /*09e0*/  NOP ;  /* 0x0000000000007918 */ /* 0x000fe20000000000 */
[----:B----4-:R-:W-:-:S13]  /*09f0*/  ISETP.NE.AND P1, PT, R0, 0x4, PT ;  /* 0x000000040000780c */ /* 0x010fda0003f25270 */
[----:B------:R-:W-:Y:S05]  /*0a00*/  @P1 BRA `(.L_x_12) ;  /* 0x0000000000481947 */ /* 0x000fea0003800000 */
[----:B--23--:R-:W-:Y:S01]  /*0a10*/  UMOV UR4, 0x720 ;  /* 0x0000072000047882 */ /* 0x00cfe20000000000 */
[----:B------:R-:W-:Y:S01]  /*0a20*/  UMOV UR6, 0x400 ;  /* 0x0000040000067882 */ /* 0x000fe20000000000 */
[----:B------:R-:W-:Y:S01]  /*0a30*/  USEL UR4, UR4, 0x620, UP5 ;  /* 0x0000062004047887 */ /* 0x000fe2000a800000 */
        /* <DEDUP_REMOVED lines=9> */
[----:B------:R-:W2:Y:S02]  /*0ad0*/  FENCE.VIEW.ASYNC.S ;  /* 0x00000000000073c6 */ /* 0x000ea40000000000 */
[----:B--2---:R4:W2:Y:S08]  /*0ae0*/  SYNCS.EXCH.64 URZ, [UR6+0xd0], UR8 ;  /* 0x0000d00806ff75b2 */ /* 0x0048b00008000100 */
[----:B------:R4:W3:Y:S01]  /*0af0*/  SYNCS.EXCH.64 URZ, [UR6+0xe0], UR4 ;  /* 0x0000e00406ff75b2 */ /* 0x0008e20008000100 */
[----:B------:R4:W1:Y:S01]  /*0b00*/  SYNCS.EXCH.64 URZ, [UR6+0xd8], UR8 ;  /* 0x0000d80806ff75b2 */ /* 0x0008620008000100 */
[----:B------:R4:W1:Y:S02]  /*0b10*/  SYNCS.EXCH.64 URZ, [UR6+0xe8], UR4 ;  /* 0x0000e80406ff75b2 */ /* 0x0008640008000100 */
[----:B----4-:R-:W-:Y:S01]  /*0b20*/  NOP ;  /* 0x0000000000007918 */ /* 0x010fe20000000000 */
.L_x_12:
[----:B------:R-:W4:Y:S01]  /*0b30*/  SHFL.IDX PT, R0, R81, RZ, 0x1f ;  /* 0x00001fff51007589 */ /* 0x000f2200000e0000 */
[----:B------:R-:W-:Y:S01]  /*0b40*/  NOP ;  /* 0x0000000000007918 */ /* 0x000fe20000000000 */
[----:B----4-:R-:W-:-:S13]  /*0b50*/  ISETP.NE.AND P1, PT, R0, 0x5, PT ;  /* 0x000000050000780c */ /* 0x010fda0003f25270 */
[----:B------:R-:W-:Y:S05]  /*0b60*/  @P1 BRA `(.L_x_13) ;  /* 0x0000000000541947 */ /* 0x000fea0003800000 */
[----:B--23--:R-:W-:Y:S01]  /*0b70*/  UMOV UR4, 0x400 ;  /* 0x0000040000047882 */ /* 0x00cfe20000000000 */
        /* <DEDUP_REMOVED lines=14> */
[----:B------:R4:W1:Y:S01]  /*0c60*/  SYNCS.EXCH.64 URZ, [UR4+0x118], UR8 ;  /* 0x0001180804ff75b2 */ /* 0x0008620008000100 */
[----:B------:R4:W1:Y:S01]  /*0c70*/  SYNCS.EXCH.64 URZ, [UR4+0x100], UR6 ;  /* 0x0001000604ff75b2 */ /* 0x0008620008000100 */
[----:B------:R4:W1:Y:S01]  /*0c80*/  SYNCS.EXCH.64 URZ, [UR4+0x120], UR8 ;  /* 0x0001200804ff75b2 */ /* 0x0008620008000100 */
[----:B------:R4:W1:Y:S01]  /*0c90*/  SYNCS.EXCH.64 URZ, [UR4+0x108], UR6 ;  /* 0x0001080604ff75b2 */ /* 0x0008620008000100 */
[----:B------:R4:W1:Y:S02]  /*0ca0*/  SYNCS.EXCH.64 URZ, [UR4+0x128], UR8 ;  /* 0x0001280804ff75b2 */ /* 0x0008640008000100 */
[----:B----4-:R-:W-:Y:S01]  /*0cb0*/  NOP ;  /* 0x0000000000007918 */ /* 0x010fe20000000000 */
.L_x_13:
[----:B------:R-:W4:Y:S01]  /*0cc0*/  SHFL.IDX PT, R0, R81, RZ, 0x1f ;  /* 0x00001fff51007589 */ /* 0x000f2200000e0000 */
[----:B------:R-:W-:Y:S01]  /*0cd0*/  ISETP.NE.OR P0, PT, RZ, UR25, !P0 ;  /* 0x00000019ff007c0c */ /* 0x000fe2000c705670 */
[----:B------:R-:W-:Y:S01]  /*0ce0*/  NOP ;  /* 0x0000000000007918 */ /* 0x000fe20000000000 */
[----:B----4-:R-:W-:-:S13]  /*0cf0*/  ISETP.NE.AND P1, PT, R0, 0x3, PT ;  /* 0x000000030000780c */ /* 0x010fda0003f25270 */
[----:B------:R-:W-:Y:S05]  /*0d00*/  @P1 BRA `(.L_x_14) ;  /* 0x0000000000341947 */ /* 0x000fea0003800000 */
[----:B--23--:R-:W-:Y:S01]  /*0d10*/  UMOV UR4, 0x400 ;  /* 0x0000040000047882 */ /* 0x00cfe20000000000 */
[----:B------:R-:W-:Y:S01]  /*0d20*/  UMOV UR6, 0x20 ;  /* 0x0000002000067882 */ /* 0x000fe20000000000 */
[----:B------:R-:W-:Y:S02]  /*0d30*/  ULEA UR4, UR46, UR4, 0x18 ;  /* 0x000000042e047291 */ /* 0x000fe4000f8ec0ff */
[----:B------:R-:W-:-:S04]  /*0d40*/  UIADD3 UR6, UPT, UPT, -UR6, 0x100000, URZ ;  /* 0x0010000006067890 */ /* 0x000fc8000fffe1ff */
[----:B------:R-:W-:Y:S02]  /*0d50*/  USHF.L.U32 UR7, UR6, 0xb, URZ ;  /* 0x0000000b06077899 */ /* 0x000fe400080006ff */
[----:B------:R-:W-:Y:S01]  /*0d60*/  USHF.L.U32 UR6, UR6, 0x1, URZ ;  /* 0x0000000106067899 */ /* 0x000fe200080006ff */
[----:B------:R-:W-:Y:S01]  /*0d70*/  ELECT P1, URZ, PT ;  /* 0x0000000000ff782f */ /* 0x000fe20003820000 */
[----:B------:R-:W2:Y:S10]  /*0d80*/  FENCE.VIEW.ASYNC.S ;  /* 0x00000000000073c6 */ /* 0x000eb40000000000 */
[----:B--2---:R4:W2:Y:S01]  /*0d90*/  SYNCS.EXCH.64 URZ, [UR4+0x130], UR6 ;  /* 0x0001300604ff75b2 */ /* 0x0048a20008000100 */
[----:B------:R4:W3:Y:S01]  /*0da0*/  SYNCS.EXCH.64 URZ, [UR4+0x140], UR6 ;  /* 0x0001400604ff75b2 */ /* 0x0008e20008000100 */
[----:B------:R4:W1:Y:S01]  /*0db0*/  SYNCS.EXCH.64 URZ, [UR4+0x138], UR6 ;  /* 0x0001380604ff75b2 */ /* 0x0008620008000100 */
[----:B------:R4:W1:Y:S02]  /*0dc0*/  SYNCS.EXCH.64 URZ, [UR4+0x148], UR6 ;  /* 0x0001480604ff75b2 */ /* 0x0008640008000100 */
[----:B----4-:R-:W-:Y:S01]  /*0dd0*/  NOP ;  /* 0x0000000000007918 */ /* 0x010fe20000000000 */
.L_x_14:
[----:B------:R-:W-:Y:S01]  /*0de0*/  VOTEU.ALL UP0, P0 ;  /* 0x0000000000ff7886 */ /* 0x000fe20000000000 */
[----:B--23--:R-:W-:Y:S01]  /*0df0*/  UMOV UR4, 0x20 ;  /* 0x0000002000047882 */ /* 0x00cfe20000000000 */
[----:B------:R-:W2:Y:S01]  /*0e00*/  LDCU UR34, c[0x0][0x36c] ;  /* 0x00006d80ff2277ac */ /* 0x000ea20008000800 */
[----:B------:R-:W-:Y:S01]  /*0e10*/  NOP ;  /* 0x0000000000007918 */ /* 0x000fe20000000000 */
[----:B------:R-:W-:Y:S01]  /*0e20*/  LOP3.LUT R0, R90, 0x1f, RZ, 0xc0, !PT ;  /* 0x0000001f5a007812 */ /* 0x000fe200078ec0ff */
[----:B------:R-:W-:Y:S01]  /*0e30*/  @!UP0 UMOV UR6, 0x400 ;  /* 0x0000040000068882 */ /* 0x000fe20000000000 */
[----:B------:R-:W-:-:S04]  /*0e40*/  @!UP0 UIADD3 UR4, UPT, UPT, -UR4, 0x100000, URZ ;  /* 0x0010000004048890 */ /* 0x000fc8000fffe1ff */
[----:B------:R-:W-:Y:S02]  /*0e50*/  @!UP0 USHF.L.U32 UR5, UR4, 0xb, URZ ;  /* 0x0000000b04058899 */ /* 0x000fe400080006ff */
[----:B------:R-:W-:Y:S02]  /*0e60*/  @!UP0 USHF.L.U32 UR4, UR4, 0x1, URZ ;  /* 0x0000000104048899 */ /* 0x000fe400080006ff */
[----:B------:R-:W-:Y:S01]  /*0e70*/  @!UP0 ULEA UR6, UR46, UR6, 0x18 ;  /* 0x000000062e068291 */ /* 0x000fe2000f8ec0ff */
[----:B------:R-:W-:Y:S01]  /*0e80*/  VOTEU.ALL UP0, P0 ;  /* 0x0000000000ff7886 */ /* 0x000fe20000000000 */
[----:B------:R-:W-:Y:S02]  /*0e90*/  UISETP.NE.AND UP6, UPT, UR25, URZ, UPT ;  /* 0x000000ff1900728c */ /* 0x000fe4000bfc5270 */
[----:B--2---:R-:W-:Y:S01]  /*0ea0*/  UISETP.EQ.U32.AND UP1, UPT, UR34, 0x1, UPT ;  /* 0x000000012200788c */ /* 0x004fe2000bf22070 */
[----:B------:R-:W2:Y:S07]  /*0eb0*/  FENCE.VIEW.ASYNC.S ;  /* 0x00000000000073c6 */ /* 0x000eae0000000000 */
[----:B--2---:R2:W3:Y:S01]  /*0ec0*/  @!UP0 SYNCS.EXCH.64 URZ, [UR6+0x150], UR4 ;  /* 0x0001500406ff85b2 */ /* 0x0044e20008000100 */
[----:B------:R-:W-:Y:S05]  /*0ed0*/  BRA.U !UP1, `(.L_x_15) ;  /* 0x0000000109087547 */ /* 0x000fea000b800000 */
[----:B-1-3--:R-:W-:Y:S01]  /*0ee0*/  UCGABAR_ARV ;  /* 0x00000000000079c7 */ /* 0x00afe20008000000 */
[----:B------:R-:W-:Y:S05]  /*0ef0*/  BRA `(.L_x_16) ;  /* 0x0000000000047947 */ /* 0x000fea0003800000 */
.L_x_15:
[----:B-1-3--:R-:W-:Y:S01]  /*0f00*/  NOP ;  /* 0x0000000000007918 */ /* 0x00afe20000000000 */
.L_x_16:
[----:B------:R-:W1:Y:S01]  /*0f10*/  S2UR UR32, SR_CTAID.Y ;  /* 0x00000000002079c3 */ /* 0x000e620000002600 */
[----:B------:R-:W-:-:S05]  /*0f20*/  CS2R.32 R82, SR_CgaSize ;  /* 0x0000000000527805 */ /* 0x000fca0000008a00 */
[----:B------:R-:W-:-:S05]  /*0f30*/  IMAD R82, R82, -0xa0, RZ ;  /* 0xffffff6052527824 */ /* 0x000fca00078e02ff */
[----:B--2---:R-:W-:-:S14]  /*0f40*/  R2UR UR4, R82 ;  /* 0x00000000520472ca */ /* 0x004fdc00000e0000 */
[----:B------:R-:W2:Y:S01]  /*0f50*/  LDCU UR4, c[0x0][UR4+0x2b4] ;  /* 0x00005680040477ac */ /* 0x000ea20008000800 */
[----:B------:R-:W-:-:S05]  /*0f60*/  CS2R.32 R82, SR_CgaSize ;  /* 0x0000000000527805 */ /* 0x000fca0000008a00 */
[----:B------:R-:W-:-:S05]  /*0f70*/  IMAD R82, R82, -0xa0, RZ ;  /* 0xffffff6052527824 */ /* 0x000fca00078e02ff */
[----:B------:R-:W-:-:S14]  /*0f80*/  R2UR UR5, R82 ;  /* 0x00000000520572ca */ /* 0x000fdc00000e0000 */
[----:B------:R-:W3:Y:S01]  /*0f90*/  LDCU UR5, c[0x0][UR5+0x2b0] ;  /* 0x00005600050577ac */ /* 0x000ee20008000800 */
[----:B------:R-:W4:Y:S01]  /*0fa0*/  S2UR UR30, SR_CTAID.X ;  /* 0x00000000001e79c3 */ /* 0x000f220000002500 */
[----:B------:R-:W-:-:S05]  /*0fb0*/  CS2R.32 R82, SR_CgaSize ;  /* 0x0000000000527805 */ /* 0x000fca0000008a00 */
[----:B------:R-:W-:-:S05]  /*0fc0*/  IMAD R82, R82, -0xa0, RZ ;  /* 0xffffff6052527824 */ /* 0x000fca00078e02ff */
[----:B------:R-:W-:-:S14]  /*0fd0*/  R2UR UR8, R82 ;  /* 0x00000000520872ca */ /* 0x000fdc00000e0000 */
[----:B------:R-:W3:Y:S01]  /*0fe0*/  LDCU UR8, c[0x0][UR8+0x2a4] ;  /* 0x00005480080877ac */ /* 0x000ee20008000800 */
[----:B------:R-:W-:-:S05]  /*0ff0*/  CS2R.32 R82, SR_CgaSize ;  /* 0x0000000000527805 */ /* 0x000fca0000008a00 */
[----:B------:R-:W-:-:S05]  /*1000*/  IMAD R82, R82, -0xa0, RZ ;  /* 0xffffff6052527824 */ /* 0x000fca00078e02ff */
[----:B------:R-:W-:-:S14]  /*1010*/  R2UR UR61, R82 ;  /* 0x00000000523d72ca */ /* 0x000fdc00000e0000 */
[----:B------:R-:W3:Y:S01]  /*1020*/  LDCU UR61, c[0x0][UR61+0x2a0] ;  /* 0x000054003d3d77ac */ /* 0x000ee20008000800 */
[----:B------:R-:W-:Y:S02]  /*1030*/  USHF.R.U32.HI UR12, URZ, 0x1, UR46 ;  /* 0x00000001ff0c7899 */ /* 0x000fe4000801162e */
[----:B------:R-:W-:Y:S02]  /*1040*/  USHF.R.U32.HI UR11, URZ, 0x2, UR46 ;  /* 0x00000002ff0b7899 */ /* 0x000fe4000801162e */
[----:B------:R-:W-:Y:S02]  /*1050*/  USHF.L.U32 UR27, UR46, 0xa, URZ ;  /* 0x0000000a2e1b7899 */ /* 0x000fe400080006ff */
[----:B------:R-:W-:Y:S01]  /*1060*/  USHF.L.U32 UR26, UR46, 0xc, URZ ;  /* 0x0000000c2e1a7899 */ /* 0x000fe200080006ff */
[----:B-1----:R-:W-:Y:S01]  /*1070*/  I2FP.F32.U32 R2, UR32 ;  /* 0x0000002000027c45 */ /* 0x002fe20008201000 */
[----:B------:R-:W1:Y:S04]  /*1080*/  LDCU UR28, c[0x0][0xb24] ;  /* 0x00016480ff1c77ac */ /* 0x000e680008000800 */
[----:B--2---:R-:W-:Y:S01]  /*1090*/  FMUL R2, R2, UR4 ;  /* 0x0000000402027c20 */ /* 0x004fe20008400000 */
[----:B------:R-:W-:Y:S01]  /*10a0*/  ULOP3.LUT UR4, UR48, 0x4, UR46, 0xf8, !UPT ;  /* 0x0000000430047892 */ /* 0x000fe2000f8ef82e */
[----:B----4-:R-:W-:Y:S01]  /*10b0*/  I2FP.F32.U32 R3, UR30 ;  /* 0x0000001e00037c45 */ /* 0x010fe20008201000 */
[----:B------:R-:W2:Y:S03]  /*10c0*/  LDCU UR45, c[0x0][0xb24] ;  /* 0x00016480ff2d77ac */ /* 0x000ea60008000800 */
[----:B------:R-:W4:Y:S01]  /*10d0*/  F2I.U32.TRUNC.NTZ R2, R2 ;  /* 0x0000000200027305 */ /* 0x000f22000020f000 */
[----:B---3--:R-:W-:Y:S01]  /*10e0*/  FMUL R3, R3, UR5 ;  /* 0x0000000503037c20 */ /* 0x008fe20008400000 */
[----:B------:R-:W-:-:S02]  /*10f0*/  UISETP.GT.U32.AND UP0, UPT, UR4, 0xffff, UPT ;  /* 0x0000ffff0400788c */ /* 0x000fc4000bf04070 */
[----:B------:R-:W-:Y:S02]  /*1100*/  ULOP3.LUT UR5, UR46, 0x3, URZ, 0xc0, !UPT ;  /* 0x000000032e057892 */ /* 0x000fe4000f8ec0ff */
[----:B------:R-:W-:Y:S02]  /*1110*/  USEL UR21, UR4, 0xffff, !UP0 ;  /* 0x0000ffff04157887 */ /* 0x000fe4000c000000 */
[----:B------:R-:W3:Y:S01]  /*1120*/  F2I.U32.TRUNC.NTZ R3, R3 ;  /* 0x0000000300037305 */ /* 0x000ee2000020f000 */
[----:B------:R-:W-:Y:S01]  /*1130*/  UISETP.GT.U32.AND UP1, UPT, UR5, 0xffff, UPT ;  /* 0x0000ffff0500788c */ /* 0x000fe2000bf24070 */
[----:B------:R-:W1:Y:S01]  /*1140*/  LDCU UR33, c[0x0][0xb30] ;  /* 0x00016600ff2177ac */ /* 0x000e620008000800 */
[----:B----4-:R-:W-:Y:S02]  /*1150*/  R2UR UR7, R2 ;  /* 0x00000000020772ca */ /* 0x010fe400000e0000 */
[----:B------:R-:W-:Y:S01]  /*1160*/  USEL UR24, UR5, 0xffff, !UP1 ;  /* 0x0000ffff05187887 */ /* 0x000fe2000c800000 */
[----:B------:R-:W-:Y:S01]  /*1170*/  PRMT R2, RZ, 0x7610, R2 ;  /* 0x00007610ff027816 */ /* 0x000fe20000000002 */
[----:B------:R-:W-:Y:S01]  /*1180*/  UMOV UR13, 0x11 ;  /* 0x00000011000d7882 */ /* 0x000fe20000000000 */
[----:B------:R-:W-:Y:S01]  /*1190*/  UMOV UR14, 0x5 ;  /* 0x00000005000e7882 */ /* 0x000fe20000000000 */
[----:B---3--:R-:W-:-:S02]  /*11a0*/  R2UR UR6, R3 ;  /* 0x00000000030672ca */ /* 0x008fc400000e0000 */
[----:B------:R-:W-:-:S05]  /*11b0*/  PRMT R3, RZ, 0x7610, R3 ;  /* 0x00007610ff037816 */ /* 0x000fca0000000003 */
[----:B------:R-:W-:-:S04]  /*11c0*/  UIADD3 UR4, UPT, UPT, -UR7, URZ, URZ ;  /* 0x000000ff07047290 */ /* 0x000fc8000fffe1ff */
[----:B------:R-:W-:Y:S02]  /*11d0*/  UIMAD UR4, UR8, UR4, UR32 ;  /* 0x00000004080472a4 */ /* 0x000fe4000f8e0220 */
[----:B------:R-:W-:-:S04]  /*11e0*/  UIADD3 UR5, UPT, UPT, -UR6, URZ, URZ ;  /* 0x000000ff06057290 */ /* 0x000fc8000fffe1ff */
[----:B------:R-:W-:Y:S01]  /*11f0*/  IMAD.U32 R82, RZ, RZ, UR4 ;  /* 0x00000004ff527e24 */ /* 0x000fe2000f8e00ff */
[----:B------:R-:W-:Y:S01]  /*1200*/  UIMAD UR61, UR61, UR5, UR30 ;  /* 0x000000053d3d72a4 */ /* 0x000fe2000f8e021e */
[----:B-12---:R-:W-:Y:S11]  /*1210*/  BRA.U UP6, `(.L_x_17) ;  /* 0x0000000106687547 */ /* 0x006ff6000b800000 */
[----:B------:R-:W-:Y:S01]  /*1220*/  R2UR UR15, R82 ;  /* 0x00000000520f72ca */ /* 0x000fe200000e0000 */
[----:B------:R-:W-:Y:S02]  /*1230*/  ULOP3.LUT UR4, UR61, 0x2, URZ, 0x3c, !UPT ;  /* 0x000000023d047892 */ /* 0x000fe4000f8e3cff */
[----:B------:R-:W-:-:S10]  /*1240*/  ULOP3.LUT UR10, UR61, 0xfffffffe, URZ, 0xc0, !UPT ;  /* 0xfffffffe3d0a7892 */ /* 0x000fd4000f8ec0ff */
[----:B------:R-:W-:Y:S02]  /*1250*/  UISETP.NE.AND UP0, UPT, UR15, URZ, UPT ;  /* 0x000000ff0f00728c */ /* 0x000fe4000bf05270 */
[----:B------:R-:W-:Y:S02]  /*1260*/  UISETP.NE.AND UP2, UPT, UR15, 0x1, UPT ;  /* 0x000000010f00788c */ /* 0x000fe4000bf45270 */
[----:B------:R-:W-:Y:S02]  /*1270*/  UISETP.GT.U32.AND UP4, UPT, UR61, 0x1, UP0 ;  /* 0x000000013d00788c */ /* 0x000fe40008784070 */
[----:B------:R-:W-:Y:S02]  /*1280*/  UISETP.GT.U32.AND UP3, UPT, UR61, 0x1, UP2 ;  /* 0x000000013d00788c */ /* 0x000fe40009764070 */
[----:B------:R-:W-:Y:S02]  /*1290*/  UISETP.GT.U32.AND UP1, UPT, UR4, 0x1, UP0 ;  /* 0x000000010400788c */ /* 0x000fe40008724070 */
[----:B------:R-:W-:-:S02]  /*12a0*/  UISETP.GT.U32.AND UP0, UPT, UR4, 0x1, UP2 ;  /* 0x000000010400788c */ /* 0x000fc40009704070 */
[----:B------:R-:W-:Y:S02]  /*12b0*/  USEL UR6, URZ, 0x1, UP4 ;  /* 0x00000001ff067887 */ /* 0x000fe4000a000000 */
[----:B------:R-:W-:Y:S02]  /*12c0*/  USEL UR5, URZ, 0x10, UP3 ;  /* 0x00000010ff057887 */ /* 0x000fe40009800000 */
[----:B------:R-:W-:Y:S02]  /*12d0*/  USEL UR4, URZ, 0x2, UP4 ;  /* 0x00000002ff047887 */ /* 0x000fe4000a000000 */
[----:B------:R-:W-:Y:S02]  /*12e0*/  USEL UR9, URZ, 0x20, UP3 ;  /* 0x00000020ff097887 */ /* 0x000fe40009800000 */
[----:B------:R-:W-:Y:S02]  /*12f0*/  USEL UR8, URZ, 0x4, UP1 ;  /* 0x00000004ff087887 */ /* 0x000fe40008800000 */
[----:B------:R-:W-:-:S02]  /*1300*/  UIADD3 UR4, UPT, UPT, UR4, UR5, UR6 ;  /* 0x0000000504047290 */ /* 0x000fc4000fffe006 */
[----:B------:R-:W-:Y:S02]  /*1310*/  USEL UR6, URZ, 0x8, UP1 ;  /* 0x00000008ff067887 */ /* 0x000fe40008800000 */
[----:B------:R-:W-:Y:S02]  /*1320*/  USEL UR7, URZ, 0x40, UP0 ;  /* 0x00000040ff077887 */ /* 0x000fe40008000000 */
[----:B------:R-:W-:Y:S02]  /*1330*/  UIADD3 UR5, UPT, UPT, UR8, UR9, UR4 ;  /* 0x0000000908057290 */ /* 0x000fe4000fffe004 */
[----:B------:R-:W-:Y:S02]  /*1340*/  ULEA UR4, UR15, UR10, 0x2 ;  /* 0x0000000a0f047291 */ /* 0x000fe4000f8e10ff */
[----:B------:R-:W-:Y:S02]  /*1350*/  USEL UR8, URZ, 0x80, UP0 ;  /* 0x00000080ff087887 */ /* 0x000fe40008000000 */
[----:B------:R-:W-:-:S03]  /*1360*/  UIADD3 UR5, UPT, UPT, UR6, UR7, UR5 ;  /* 0x0000000706057290 */ /* 0x000fc6000fffe005 */
[----:B------:R-:W-:Y:S01]  /*1370*/  UMOV UR6, 0x3 ;  /* 0x0000000300067882 */ /* 0x000fe20000000000 */
[----:B------:R-:W-:Y:S02]  /*1380*/  UIADD3 UR5, UPT, UPT, UR5, UR8, URZ ;  /* 0x0000000805057290 */ /* 0x000fe4000fffe0ff */
[----:B------:R-:W-:-:S04]  /*1390*/  USHF.L.U32 UR4, UR6, UR4, URZ ;  /* 0x0000000406047299 */ /* 0x000fc800080006ff */
[----:B------:R-:W-:Y:S02]  /*13a0*/  MOV R3, UR5 ;  /* 0x0000000500037c02 */ /* 0x000fe40008000f00 */
[----:B------:R-:W-:-:S07]  /*13b0*/  IMAD.U32 R2, RZ, RZ, UR4 ;  /* 0x00000004ff027e24 */ /* 0x000fce000f8e00ff */
.L_x_17:
[----:B------:R-:W1:Y:S01]  /*13c0*/  S2UR UR36, SR_CTAID.Z ;  /* 0x00000000002479c3 */ /* 0x000e620000002700 */
[----:B------:R-:W-:Y:S02]  /*13d0*/  UISETP.GE.AND UP0, UPT, UR28, 0x1, UPT ;  /* 0x000000011c00788c */ /* 0x000fe4000bf06270 */
[----:B------:R-:W-:Y:S02]  /*13e0*/  ULOP3.LUT UR24, UR24, 0xffff, URZ, 0xc0, !UPT ;  /* 0x0000ffff18187892 */ /* 0x000fe4000f8ec0ff */
[----:B------:R-:W-:Y:S02]  /*13f0*/  ULOP3.LUT UR21, UR21, 0xffff, URZ, 0xc0, !UPT ;  /* 0x0000ffff15157892 */ /* 0x000fe4000f8ec0ff */
[----:B------:R-:W-:Y:S02]  /*1400*/  UISETP.NE.AND UP3, UPT, UR25, 0x2, UPT ;  /* 0x000000021900788c */ /* 0x000fe4000bf65270 */
[----:B------:R-:W-:Y:S02]  /*1410*/  ULOP3.LUT UR44, UR12, 0x1, URZ, 0xc0, !UPT ;  /* 0x000000010c2c7892 */ /* 0x000fe4000f8ec0ff */
[----:B------:R-:W-:-:S02]  /*1420*/  ULOP3.LUT UR31, UR11, 0x1, URZ, 0xc0, !UPT ;  /* 0x000000010b1f7892 */ /* 0x000fc4000f8ec0ff */
[----:B------:R-:W-:Y:S02]  /*1430*/  ULOP3.LUT UR27, UR27, 0x1000, URZ, 0xc0, !UPT ;  /* 0x000010001b1b7892 */ /* 0x000fe4000f8ec0ff */
[----:B------:R-:W-:Y:S02]  /*1440*/  ULOP3.LUT UR26, UR26, 0x2000, URZ, 0xc0, !UPT ;  /* 0x000020001a1a7892 */ /* 0x000fe4000f8ec0ff */
[----:B------:R-:W-:Y:S02]  /*1450*/  USHF.L.U32 UR24, UR13, UR24, URZ ;  /* 0x000000180d187299 */ /* 0x000fe400080006ff */
[----:B------:R-:W-:Y:S01]  /*1460*/  USHF.L.U32 UR21, UR14, UR21, URZ ;  /* 0x000000150e157299 */ /* 0x000fe200080006ff */
[----:B------:R-:W-:Y:S01]  /*1470*/  UMOV UR20, UR30 ;  /* 0x0000001e00147c82 */ /* 0x000fe20008000000 */
[----:B------:R-:W-:Y:S10]  /*1480*/  BRA.U !UP0, `(.L_x_18) ;  /* 0x0000000108d47547 */ /* 0x000ff4000b800000 */
[----:B------:R-:W2:Y:S01]  /*1490*/  LDCU.128 UR12, c[0x0][0xb10] ;  /* 0x00016200ff0c77ac */ /* 0x000ea20008000c00 */
[----:B------:R-:W3:Y:S01]  /*14a0*/  LDCU UR6, c[0x0][0x370] ;  /* 0x00006e00ff0677ac */ /* 0x000ee20008000800 */
[----:B------:R-:W4:Y:S01]  /*14b0*/  LDCU UR5, c[0x0][0x374] ;  /* 0x00006e80ff0577ac */ /* 0x000f220008000800 */
[----:B------:R-:W1:Y:S01]  /*14c0*/  LDCU UR29, c[0x0][0xb0c] ;  /* 0x00016180ff1d77ac */ /* 0x000e620008000800 */
[----:B------:R-:W1:Y:S01]  /*14d0*/  LDCU UR4, c[0x0][0xb20] ;  /* 0x00016400ff0477ac */ /* 0x000e620008000800 */
[----:B------:R-:W1:Y:S01]  /*14e0*/  LDCU.64 UR8, c[0x0][0xb28] ;  /* 0x00016500ff0877ac */ /* 0x000e620008000a00 */
[----:B--2---:R-:W-:Y:S02]  /*14f0*/  UISETP.NE.AND UP0, UPT, UR14, 0x1, UPT ;  /* 0x000000010e00788c */ /* 0x004fe4000bf05270 */
[----:B----4-:R-:W-:Y:S02]  /*1500*/  UIMAD.WIDE.U32 UR10, UR5, UR15, URZ ;  /* 0x0000000f050a72a5 */ /* 0x010fe4000f8e00ff */
[----:B---3--:R-:W-:-:S02]  /*1510*/  UIMAD.WIDE.U32 UR18, UR6, UR12, URZ ;  /* 0x0000000c061272a5 */ /* 0x008fc4000f8e00ff */
[----:B-1----:R-:W-:Y:S02]  /*1520*/  UISETP.NE.AND UP1, UPT, UR29, 0x1, UPT ;  /* 0x000000011d00788c */ /* 0x002fe4000bf25270 */
[----:B------:R-:W-:Y:S01]  /*1530*/  UISETP.NE.AND UP2, UPT, UR28, 0x1, UPT ;  /* 0x000000011c00788c */ /* 0x000fe2000bf45270 */
[----:B------:R-:W-:Y:S02]  /*1540*/  UMOV UR10, UR11 ;  /* 0x0000000b000a7c82 */ /* 0x000fe40008000000 */
[----:B------:R-:W-:Y:S01]  /*1550*/  UMOV UR18, UR19 ;  /* 0x0000001300127c82 */ /* 0x000fe20008000000 */
[----:B------:R-:W-:Y:S02]  /*1560*/  @UP0 USHF.R.U32.HI UR5, URZ, UR4, UR10 ;  /* 0x00000004ff050299 */ /* 0x000fe4000801160a */
[----:B------:R-:W-:Y:S02]  /*1570*/  UIMAD.WIDE.U32 UR22, UR32, UR15, URZ ;  /* 0x0000000f201672a5 */ /* 0x000fe4000f8e00ff */
[----:B------:R-:W-:-:S02]  /*1580*/  UIMAD.WIDE.U32 UR10, UR5, UR8, URZ ;  /* 0x00000008050a72a5 */ /* 0x000fc4000f8e00ff */
[----:B------:R-:W-:Y:S02]  /*1590*/  @UP1 USHF.R.U32.HI UR6, URZ, UR13, UR18 ;  /* 0x0000000dff061299 */ /* 0x000fe40008011612 */
[----:B------:R-:W-:Y:S02]  /*15a0*/  UIMAD.WIDE.U32 UR16, UR30, UR12, URZ ;  /* 0x0000000c1e1072a5 */ /* 0x000fe4000f8e00ff */
[----:B------:R-:W-:Y:S01]  /*15b0*/  UIMAD.WIDE.U32 UR18, UR6, UR8, URZ ;  /* 0x00000008061272a5 */ /* 0x000fe2000f8e00ff */
[----:B------:R-:W-:Y:S01]  /*15c0*/  UMOV UR22, UR23 ;  /* 0x0000001700167c82 */ /* 0x000fe20008000000 */
[----:B------:R-:W-:Y:S01]  /*15d0*/  UMOV UR10, UR11 ;  /* 0x0000000b000a7c82 */ /* 0x000fe20008000000 */
[----:B------:R-:W-:Y:S02]  /*15e0*/  USHF.R.U32.HI UR22, URZ, UR4, UR22 ;  /* 0x00000004ff167299 */ /* 0x000fe40008011616 */
[----:B------:R-:W-:Y:S02]  /*15f0*/  @UP2 USHF.R.U32.HI UR5, URZ, UR9, UR10 ;  /* 0x00000009ff052299 */ /* 0x000fe4000801160a */
[----:B------:R-:W-:Y:S01]  /*1600*/  UMOV UR7, UR19 ;  /* 0x0000001300077c82 */ /* 0x000fe20008000000 */
[----:B------:R-:W-:Y:S01]  /*1610*/  UMOV UR16, UR17 ;  /* 0x0000001100107c82 */ /* 0x000fe20008000000 */
[----:B------:R-:W-:-:S02]  /*1620*/  @UP2 USHF.R.U32.HI UR6, URZ, UR9, UR7 ;  /* 0x00000009ff062299 */ /* 0x000fc40008011607 */
[----:B------:R-:W-:Y:S02]  /*1630*/  USHF.R.U32.HI UR16, URZ, UR13, UR16 ;  /* 0x0000000dff107299 */ /* 0x000fe40008011610 */
[----:B------:R-:W-:Y:S02]  /*1640*/  USEL UR4, UR32, UR22, !UP0 ;  /* 0x0000001620047287 */ /* 0x000fe4000c000000 */
[----:B------:R-:W-:Y:S02]  /*1650*/  UIMAD UR7, UR5, UR28, URZ ;  /* 0x0000001c050772a4 */ /* 0x000fe4000f8e02ff */
[----:B------:R-:W-:Y:S02]  /*1660*/  USEL UR5, UR30, UR16, !UP1 ;  /* 0x000000101e057287 */ /* 0x000fe4000c800000 */
[----:B------:R-:W-:Y:S02]  /*1670*/  UIMAD UR12, UR6, UR28, URZ ;  /* 0x0000001c060c72a4 */ /* 0x000fe4000f8e02ff */
[----:B------:R-:W-:-:S02]  /*1680*/  UISETP.GE.AND UP0, UPT, UR4, UR7, UPT ;  /* 0x000000070400728c */ /* 0x000fc4000bf06270 */
[----:B------:R-:W-:Y:S02]  /*1690*/  UIMAD.WIDE.U32 UR10, UR4, UR8, URZ ;  /* 0x00000008040a72a5 */ /* 0x000fe4000f8e00ff */
[----:B------:R-:W-:Y:S02]  /*16a0*/  UISETP.GE.OR UP0, UPT, UR5, UR12, UP0 ;  /* 0x0000000c0500728c */ /* 0x000fe40008706670 */
[----:B------:R-:W-:Y:S02]  /*16b0*/  UIMAD.WIDE.U32 UR12, UR5, UR8, URZ ;  /* 0x00000008050c72a5 */ /* 0x000fe4000f8e00ff */
[----:B------:R-:W-:Y:S01]  /*16c0*/  UIADD3 UR10, UPT, UPT, -UR4, URZ, URZ ;  /* 0x000000ff040a7290 */ /* 0x000fe2000fffe1ff */
[----:B------:R-:W-:Y:S01]  /*16d0*/  UMOV UR8, UR11 ;  /* 0x0000000b00087c82 */ /* 0x000fe20008000000 */
[----:B------:R-:W-:Y:S02]  /*16e0*/  UIADD3 UR20, UPT, UPT, -UR5, URZ, URZ ;  /* 0x000000ff05147290 */ /* 0x000fe4000fffe1ff */
[----:B------:R-:W-:-:S03]  /*16f0*/  USHF.R.U32.HI UR8, URZ, UR9, UR8 ;  /* 0x00000009ff087299 */ /* 0x000fc60008011608 */
[----:B------:R-:W-:Y:S01]  /*1700*/  @!UP0 UMOV UR7, UR13 ;  /* 0x0000000d00078c82 */ /* 0x000fe20008000000 */
[----:B------:R-:W-:Y:S02]  /*1710*/  UIMAD UR32, UR14, UR10, UR32 ;  /* 0x0000000a0e2072a4 */ /* 0x000fe4000f8e0220 */
[----:B------:R-:W-:Y:S02]  /*1720*/  USEL UR8, UR4, UR8, !UP2 ;  /* 0x0000000804087287 */ /* 0x000fe4000d000000 */
[----:B------:R-:W-:Y:S02]  /*1730*/  @!UP0 USHF.R.U32.HI UR7, URZ, UR9, UR7 ;  /* 0x00000009ff078299 */ /* 0x000fe40008011607 */
[----:B------:R-:W-:Y:S02]  /*1740*/  UIADD3 UR9, UPT, UPT, -UR8, URZ, URZ ;  /* 0x000000ff08097290 */ /* 0x000fe4000fffe1ff */
[----:B------:R-:W-:Y:S02]  /*1750*/  @!UP0 USEL UR7, UR5, UR7, !UP2 ;  /* 0x0000000705078287 */ /* 0x000fe4000d000000 */
[----:B------:R-:W-:-:S02]  /*1760*/  UIMAD UR9, UR28, UR9, UR4 ;  /* 0x000000091c0972a4 */ /* 0x000fc4000f8e0204 */
[----:B------:R-:W-:Y:S02]  /*1770*/  @!UP0 UIADD3 UR8, UPT, UPT, UR8, -UR7, URZ ;  /* 0x8000000708088290 */ /* 0x000fe4000fffe0ff */
[----:B------:R-:W-:Y:S02]  /*1780*/  @!UP0 UIMAD UR6, UR9, UR6, UR7 ;  /* 0x00000006090682a4 */ /* 0x000fe4000f8e0207 */
[----:B------:R-:W-:Y:S02]  /*1790*/  @!UP0 UIMAD UR4, UR8, UR28, UR5 ;  /* 0x0000001c080482a4 */ /* 0x000fe4000f8e0205 */
[----:B------:R-:W-:Y:S02]  /*17a0*/  UIMAD UR20, UR29, UR20, UR30 ;  /* 0x000000141d1472a4 */ /* 0x000fe4000f8e021e */
[----:B------:R-:W-:Y:S01]  /*17b0*/  UIMAD UR32, UR4, UR14, UR32 ;  /* 0x0000000e042072a4 */ /* 0x000fe2000f8e0220 */
[----:B------:R-:W-:Y:S02]  /*17c0*/  @!UP0 UMOV UR5, UR6 ;  /* 0x0000000600058c82 */ /* 0x000fe40008000000 */
[----:B------:R-:W-:-:S12]  /*17d0*/  UIMAD UR20, UR5, UR29, UR20 ;  /* 0x0000001d051472a4 */ /* 0x000fd8000f8e0214 */
.L_x_18:
[----:B------:R-:W-:-:S09]  /*17e0*/  UISETP.NE.AND UP0, UPT, UR33, 0x1, UPT ;  /* 0x000000012100788c */ /* 0x000fd2000bf05270 */
[----:B------:R-:W-:Y:S05]  /*17f0*/  BRA.U UP0, `(.L_x_19) ;  /* 0x0000000100447547 */ /* 0x000fea000b800000 */
[----:B------:R-:W2:Y:S01]  /*1800*/  LDCU.128 UR8, c[0x0][0xb10] ;  /* 0x00016200ff0877ac */ /* 0x000ea20008000c00 */
[----:B------:R-:W3:Y:S01]  /*1810*/  LDCU UR12, c[0x0][0xb0c] ;  /* 0x00016180ff0c77ac */ /* 0x000ee20008000800 */
[----:B------:R-:W4:Y:S01]  /*1820*/  LDCU UR13, c[0x0][0xb20] ;  /* 0x00016400ff0d77ac */ /* 0x000f220008000800 */
[----:B--2---:R-:W-:Y:S02]  /*1830*/  UIMAD.WIDE.U32 UR6, UR20, UR8, URZ ;  /* 0x00000008140672a5 */ /* 0x004fe4000f8e00ff */
[----:B------:R-:W-:Y:S02]  /*1840*/  UIMAD.WIDE.U32 UR4, UR32, UR11, URZ ;  /* 0x0000000b200472a5 */ /* 0x000fe4000f8e00ff */
[----:B---3--:R-:W-:Y:S02]  /*1850*/  UISETP.NE.AND UP1, UPT, UR12, 0x1, UPT ;  /* 0x000000010c00788c */ /* 0x008fe4000bf25270 */
[----:B------:R-:W-:Y:S01]  /*1860*/  UISETP.NE.AND UP0, UPT, UR10, 0x1, UPT ;  /* 0x000000010a00788c */ /* 0x000fe2000bf05270 */
[----:B------:R-:W-:-:S02]  /*1870*/  UMOV UR6, UR7 ;  /* 0x0000000700067c82 */ /* 0x000fc40008000000 */
[----:B------:R-:W-:Y:S01]  /*1880*/  UMOV UR4, UR5 ;  /* 0x0000000500047c82 */ /* 0x000fe20008000000 */
[----:B------:R-:W-:Y:S02]  /*1890*/  USHF.R.U32.HI UR9, URZ, UR9, UR6 ;  /* 0x00000009ff097299 */ /* 0x000fe40008011606 */
[----:B----4-:R-:W-:Y:S02]  /*18a0*/  USHF.R.U32.HI UR4, URZ, UR13, UR4 ;  /* 0x0000000dff047299 */ /* 0x010fe40008011604 */
[----:B------:R-:W-:Y:S02]  /*18b0*/  USEL UR5, UR20, UR9, !UP1 ;  /* 0x0000000914057287 */ /* 0x000fe4000c800000 */
[----:B------:R-:W-:-:S04]  /*18c0*/  USEL UR4, UR32, UR4, !UP0 ;  /* 0x0000000420047287 */ /* 0x000fc8000c000000 */
[----:B------:R-:W-:Y:S02]  /*18d0*/  UIADD3 UR6, UPT, UPT, -UR4, UR5, URZ ;  /* 0x0000000504067290 */ /* 0x000fe4000fffe1ff */
[----:B------:R-:W-:Y:S02]  /*18e0*/  UIADD3 UR4, UPT, UPT, UR4, -UR5, URZ ;  /* 0x8000000504047290 */ /* 0x000fe4000fffe0ff */
[----:B------:R-:W-:Y:S02]  /*18f0*/  UIMAD UR32, UR6, UR10, UR32 ;  /* 0x0000000a062072a4 */ /* 0x000fe4000f8e0220 */
[----:B------:R-:W-:-:S12]  /*1900*/  UIMAD UR20, UR4, UR12, UR20 ;  /* 0x0000000c041472a4 */ /* 0x000fd8000f8e0214 */
.L_x_19:
[----:B------:R-:W-:-:S09]  /*1910*/  UISETP.EQ.U32.AND UP0, UPT, UR34, 0x1, UPT ;  /* 0x000000012200788c */ /* 0x000fd2000bf02070 */
[----:B------:R-:W-:Y:S05]  /*1920*/  BRA.U !UP0, `(.L_x_20) ;  /* 0x00000001080c7547 */ /* 0x000fea000b800000 */
[----:B------:R-:W-:Y:S01]  /*1930*/  UCGABAR_WAIT ;  /* 0x0000000000007dc7 */ /* 0x000fe20008000000 */
[----:B------:R-:W-:Y:S01]  /*1940*/  CCTL.IVALL ;  /* 0x00000000ff00798f */ /* 0x000fe20002000000 */
[----:B------:R-:W-:Y:S05]  /*1950*/  BRA `(.L_x_21) ;  /* 0x0000000000047947 */ /* 0x000fea0003800000 */
.L_x_20:
[----:B------:R-:W-:Y:S06]  /*1960*/  BAR.SYNC.DEFER_BLOCKING 0x0 ;  /* 0x0000000000007b1d */ /* 0x000fec0000010000 */
.L_x_21:
[----:B------:R-:W-:Y:S05]  /*1970*/  BRA.U UP3, `(.L_x_22) ;  /* 0x0000001503887547 */ /* 0x000fea000b800000 */
[----:B------:R-:W2:Y:S01]  /*1980*/  LDCU UR6, c[0x0][0x38c] ;  /* 0x00007180ff0677ac */ /* 0x000ea20008000800 */
[----:B------:R-:W-:Y:S01]  /*1990*/  PLOP3.LUT P1, PT, PT, PT, UP5, 0x80, 0x8 ;  /* 0x000000000008781c */ /* 0x000fe20003f2f058 */
[----:B------:R-:W-:Y:S01]  /*19a0*/  IMAD.MOV.U32 R12, RZ, RZ, 0x1 ;  /* 0x00000001ff0c7424 */ /* 0x000fe200078e00ff */
[----:B------:R-:W-:Y:S01]  /*19b0*/  ISETP.NE.AND P2, PT, R0, RZ, P3 ;  /* 0x000000ff0000720c */ /* 0x000fe20001f45270 */
[----:B------:R-:W-:Y:S01]  /*19c0*/  USHF.L.U32 UR7, UR30, 0x7, URZ ;  /* 0x000000071e077899 */ /* 0x000fe200080006ff */
[----:B------:R-:W-:Y:S01]  /*19d0*/  PLOP3.LUT P1, PT, P1, PT, PT, 0x8, 0x80 ;  /* 0x000000000080781c */ /* 0x000fe20000f2e170 */
[----:B------:R-:W-:Y:S01]  /*19e0*/  USHF.L.U32 UR43, UR30, 0x6, URZ ;  /* 0x000000061e2b7899 */ /* 0x000fe200080006ff */
[----:B------:R-:W-:Y:S01]  /*19f0*/  CS2R R10, SRZ ;  /* 0x00000000000a7805 */ /* 0x000fe2000001ff00 */
[----:B------:R-:W-:Y:S01]  /*1a00*/  UISETP.NE.AND UP1, UPT, UR25, URZ, UPT ;  /* 0x000000ff1900728c */ /* 0x000fe2000bf25270 */
[----:B------:R-:W-:Y:S01]  /*1a10*/  IMAD.MOV.U32 R9, RZ, RZ, RZ ;  /* 0x000000ffff097224 */ /* 0x000fe200078e00ff */
[----:B------:R-:W-:Y:S01]  /*1a20*/  ULOP3.LUT UR43, UR43, 0x40, URZ, 0xc0, !UPT ;  /* 0x000000402b2b7892 */ /* 0x000fe2000f8ec0ff */
[----:B------:R-:W-:Y:S01]  /*1a30*/  IMAD.MOV.U32 R8, RZ, RZ, 0x1 ;  /* 0x00000001ff087424 */ /* 0x000fe200078e00ff */
[----:B------:R-:W3:Y:S01]  /*1a40*/  LDCU UR39, c[0x0][0x370] ;  /* 0x00006e00ff2777ac */ /* 0x000ee20008000800 */
[----:B------:R-:W-:-:S02]  /*1a50*/  USEL UR25, UR47, 0x2, UP1 ;  /* 0x000000022f197887 */ /* 0x000fc40008800000 */
[----:B--2---:R-:W-:Y:S01]  /*1a60*/  UIADD3 UR5, UPT, UPT, UR6, 0x7f, URZ ;  /* 0x0000007f06057890 */ /* 0x004fe2000fffe0ff */
[----:B------:R-:W2:Y:S03]  /*1a70*/  LDCU.64 UR28, c[0x0][0x348] ;  /* 0x00006900ff1c77ac */ /* 0x000ea60008000a00 */
[----:B------:R-:W-:Y:S02]  /*1a80*/  USHF.R.S32.HI UR4, URZ, 0x1f, UR5 ;  /* 0x0000001fff047899 */ /* 0x000fe40008011405 */
[----:B------:R-:W-:Y:S02]  /*1a90*/  UIADD3 UR48, UPT, UPT, UR6, 0xfe, URZ ;  /* 0x000000fe06307890 */ /* 0x000fe4000fffe0ff */
[----:B------:R-:W-:Y:S02]  /*1aa0*/  ULEA.HI UR4, UR4, UR5, URZ, 0x7 ;  /* 0x0000000504047291 */ /* 0x000fe4000f8f38ff */
[----:B------:R-:W-:-:S02]  /*1ab0*/  UIADD3 UR5, UPT, UPT, UR6, -0x1, URZ ;  /* 0xffffffff06057890 */ /* 0x000fc4000fffe0ff */
[----:B------:R-:W-:Y:S02]  /*1ac0*/  USHF.R.S32.HI UR41, URZ, 0x7, UR4 ;  /* 0x00000007ff297899 */ /* 0x000fe40008011404 */
[----:B------:R-:W-:Y:S02]  /*1ad0*/  UISETP.GE.U32.AND UP2, UPT, UR5, -0xff, UPT ;  /* 0xffffff010500788c */ /* 0x000fe4000bf46070 */
[----:B------:R-:W-:Y:S02]  /*1ae0*/  UISETP.LT.U32.AND UP0, UPT, UR41, 0x8, UPT ;  /* 0x000000082900788c */ /* 0x000fe4000bf01070 */
[----:B------:R-:W-:Y:S02]  /*1af0*/  ULOP3.LUT UR5, UR7, 0x80, URZ, 0xc0, !UPT ;  /* 0x0000008007057892 */ /* 0x000fe4000f8ec0ff */
[----:B------:R-:W-:Y:S02]  /*1b00*/  USEL UR40, UR41, 0x8, UP0 ;  /* 0x0000000829287887 */ /* 0x000fe40008000000 */
[----:B------:R-:W-:-:S02]  /*1b10*/  ULEA UR44, UR44, UR5, 0x6 ;  /* 0x000000052c2c7291 */ /* 0x000fc4000f8e30ff */
[----:B------:R-:W-:Y:S02]  /*1b20*/  UIADD3 UR4, UPT, UPT, UR40, -0x1, URZ ;  /* 0xffffffff28047890 */ /* 0x000fe4000fffe0ff */
[----:B------:R-:W-:Y:S01]  /*1b30*/  @UP2 UIADD3 UR4, UPT, UPT, UR40, URZ, URZ ;  /* 0x000000ff28042290 */ /* 0x000fe2000fffe0ff */
[----:B------:R-:W4:Y:S01]  /*1b40*/  LDCU UR38, c[0x0][0x374] ;  /* 0x00006e80ff2677ac */ /* 0x000f220008000800 */
[----:B------:R-:W-:Y:S02]  /*1b50*/  ULEA UR43, UR31, UR43, 0x5 ;  /* 0x0000002b1f2b7291 */ /* 0x000fe4000f8e28ff */
[----:B------:R-:W-:Y:S02]  /*1b60*/  UIADD3 UR47, UPT, UPT, UR41, -UR40, URZ ;  /* 0x80000028292f7290 */ /* 0x000fe4000fffe0ff */
[----:B------:R-:W-:Y:S02]  /*1b70*/  UIADD3 UR30, UPT, UPT, UR4, 0x1, URZ ;  /* 0x00000001041e7890 */ /* 0x000fe4000fffe0ff */
[----:B------:R-:W-:Y:S01]  /*1b80*/  UIADD3 UR42, UPT, UPT, -UR4, URZ, URZ ;  /* 0x000000ff042a7290 */ /* 0x000fe2000fffe1ff */
[----:B--23--:R-:W-:-:S11]  /*1b90*/  UMOV UR5, URZ ;  /* 0x000000ff00057c82 */ /* 0x00cfd60008000000 */
.L_x_42:
[----:B------:R-:W-:Y:S01]  /*1ba0*/  UISETP.NE.AND UP0, UPT, UR46, URZ, UPT ;  /* 0x000000ff2e00728c */ /* 0x000fe2000bf05270 */
[----:B------:R-:W2:Y:S08]  /*1bb0*/  S2UR UR46, SR_CgaCtaId ;  /* 0x00000000002e79c3 */ /* 0x000eb00000008800 */
[----:B------:R-:W-:Y:S05]  /*1bc0*/  BRA.U UP0, `(.L_x_23) ;  /* 0x0000000100347547 */ /* 0x000fea000b800000 */
[----:B------:R-:W3:Y:S01]  /*1bd0*/  S2R R0, SR_CgaCtaId ;  /* 0x0000000000007919 */ /* 0x000ee20000008800 */
[----:B------:R-:W-:-:S04]  /*1be0*/  MOV R2, 0x400 ;  /* 0x0000040000027802 */ /* 0x000fc80000000f00 */
[----:B---3--:R-:W-:Y:S02]  /*1bf0*/  LEA R0, R0, R2, 0x18 ;  /* 0x0000000200007211 */ /* 0x008fe400078ec0ff */
[----:B------:R-:W-:-:S03]  /*1c00*/  SHF.L.U32 R2, R8, 0x1f, RZ ;  /* 0x0000001f08027819 */ /* 0x000fc600000006ff */
[----:B------:R-:W-:-:S04]  /*1c10*/  IMAD R0, R9, 0x8, R0 ;  /* 0x0000000809007824 */ /* 0x000fc800078e0200 */
[----:B------:R-:W3:Y:S02]  /*1c20*/  SYNCS.PHASECHK.TRANS64.TRYWAIT P0, [R0+URZ+0x140], R2 ;  /* 0x00014002000075a7 */ /* 0x000ee400080011ff */
[----:B---3--:R-:W-:Y:S05]  /*1c30*/  @!P0 BRA `(.L_x_24) ;  /* 0x0000008400cc8947 */ /* 0x008fea0003800000 */
.L_x_147:
[----:B------:R-:W-:Y:S01]  /*1c40*/  VIADD R9, R9, 0x1 ;  /* 0x0000000109097836 */ /* 0x000fe20000000000 */
[----:B------:R3:W-:Y:S04]  /*1c50*/  SYNCS.ARRIVE.TRANS64.A1T0 RZ, [R0+URZ+0x130], RZ ;  /* 0x000130ff00ff79a7 */ /* 0x0007e800081000ff */
[----:B------:R-:W-:-:S04]  /*1c60*/  ISETP.NE.AND P0, PT, R9, 0x2, PT ;  /* 0x000000020900780c */ /* 0x000fc80003f05270 */
[----:B------:R-:W-:Y:S02]  /*1c70*/  SEL R9, R9, RZ, P0 ;  /* 0x000000ff09097207 */ /* 0x000fe40000000000 */
[----:B---3--:R-:W-:-:S04]  /*1c80*/  SEL R0, RZ, 0x1, P0 ;  /* 0x00000001ff007807 */ /* 0x008fc80000000000 */
[----:B------:R-:W-:-:S07]  /*1c90*/  LOP3.LUT R8, R8, R0, RZ, 0x3c, !PT ;  /* 0x0000000008087212 */ /* 0x000fce00078e3cff */
.L_x_23:
[----:B------:R-:W-:Y:S01]  /*1ca0*/  UMOV UR6, 0x400 ;  /* 0x0000040000067882 */ /* 0x000fe20000000000 */
[----:B------:R-:W-:Y:S01]  /*1cb0*/  SHF.L.U32 R0, R12, 0x1f, RZ ;  /* 0x0000001f0c007819 */ /* 0x000fe200000006ff */
[----:B--2---:R-:W-:Y:S02]  /*1cc0*/  ULEA UR6, UR46, UR6, 0x18 ;  /* 0x000000062e067291 */ /* 0x004fe4000f8ec0ff */
[----:B------:R-:W-:Y:S02]  /*1cd0*/  UISETP.GE.U32.AND UP0, UPT, UR48, 0xff, UPT ;  /* 0x000000ff3000788c */ /* 0x000fe4000bf06070 */
[----:B------:R-:W-:Y:S02]  /*1ce0*/  ULEA UR4, UR5, UR6, 0x3 ;  /* 0x0000000605047291 */ /* 0x000fe4000f8e18ff */
[----:B------:R-:W-:Y:S01]  /*1cf0*/  ULEA UR11, UR32, UR44, 0x8 ;  /* 0x0000002c200b7291 */ /* 0x000fe2000f8e40ff */
[----:B------:R-:W-:-:S06]  /*1d00*/  UMOV UR7, URZ ;  /* 0x000000ff00077c82 */ /* 0x000fcc0008000000 */
[----:B------:R2:W3:Y:S01]  /*1d10*/  SYNCS.PHASECHK.TRANS64.TRYWAIT P0, [UR4+0x40], R0 ;  /* 0x00004000ff0075a7 */ /* 0x0004e20008001104 */
[----:B------:R-:W-:-:S04]  /*1d20*/  ULEA.HI UR4, UR20, UR20, URZ, 0x1 ;  /* 0x0000001414047291 */ /* 0x000fc8000f8f08ff */
[----:B------:R-:W-:-:S04]  /*1d30*/  USHF.L.U32 UR4, UR4, 0x6, URZ ;  /* 0x0000000604047899 */ /* 0x000fc800080006ff */
[----:B------:R-:W-:-:S04]  /*1d40*/  ULOP3.LUT UR35, UR4, 0xffffff80, URZ, 0xc0, !UPT ;  /* 0xffffff8004237892 */ /* 0x000fc8000f8ec0ff */
[----:B------:R-:W-:Y:S01]  /*1d50*/  UIADD3 UR35, UPT, UPT, UR43, UR35, URZ ;  /* 0x000000232b237290 */ /* 0x000fe2000fffe0ff */
[----:B------:R-:W-:Y:S11]  /*1d60*/  BRA.U !UP0, `(.L_x_25) ;  /* 0x0000000108c87547 */ /* 0x000ff6000b800000 */
[----:B------:R-:W-:Y:S01]  /*1d70*/  UMOV UR13, UR42 ;  /* 0x0000002a000d7c82 */ /* 0x000fe20008000000 */
[----:B------:R-:W-:Y:S01]  /*1d80*/  UMOV UR4, UR5 ;  /* 0x0000000500047c82 */ /* 0x000fe20008000000 */
[----:B------:R-:W-:-:S05]  /*1d90*/  UMOV UR34, URZ ;  /* 0x000000ff00227c82 */ /* 0x000fca0008000000 */
.L_x_31:
[----:B------:R-:W-:Y:S01]  /*1da0*/  ULEA UR33, UR4, UR6, 0x3 ;  /* 0x0000000604217291 */ /* 0x000fe2000f8e18ff */
[----:B------:R-:W-:Y:S01]  /*1db0*/  @P3 MOV R2, 0xc000 ;  /* 0x0000c00000023802 */ /* 0x000fe20000000f00 */
[----:B-123--:R-:W-:Y:S10]  /*1dc0*/  @P0 BRA `(.L_x_26) ;  /* 0x00000000000c0947 */ /* 0x00eff40003800000 */
[----:B------:R-:W-:-:S04]  /*1dd0*/  SHF.L.U32 R3, R12, 0x1f, RZ ;  /* 0x0000001f0c037819 */ /* 0x000fc800000006ff */
[----:B------:R-:W3:Y:S02]  /*1de0*/  SYNCS.PHASECHK.TRANS64.TRYWAIT P0, [UR33+0x40], R3 ;  /* 0x00004003ff0075a7 */ /* 0x000ee40008001121 */
[----:B---3--:R-:W-:Y:S05]  /*1df0*/  @!P0 BRA `(.L_x_27) ;  /* 0x0000008400708947 */ /* 0x008fea0003800000 */
.L_x_26:
[----:B------:R3:W-:Y:S01]  /*1e00*/  @P3 SYNCS.ARRIVE.TRANS64 RZ, [UR33], R2 ;  /* 0x00000002ffff39a7 */ /* 0x0007e20008000021 */
[----:B------:R-:W-:Y:S02]  /*1e10*/  ULOP3.LUT UR5, UR25, 0x2, URZ, 0xfc, !UPT ;  /* 0x0000000219057892 */ /* 0x000fe4000f8efcff */
[----:B------:R-:W-:Y:S02]  /*1e20*/  UIADD3 UR13, UPT, UPT, UR13, 0x1, URZ ;  /* 0x000000010d0d7890 */ /* 0x000fe4000fffe0ff */
[----:B------:R-:W-:Y:S02]  /*1e30*/  UISETP.NE.AND UP0, UPT, UR5, 0x2, UPT ;  /* 0x000000020500788c */ /* 0x000fe4000bf05270 */
[----:B------:R-:W-:-:S07]  /*1e40*/  UISETP.NE.AND UP2, UPT, UR13, 0x1, UPT ;  /* 0x000000010d00788c */ /* 0x000fce000bf45270 */
[----:B------:R-:W-:Y:S05]  /*1e50*/  BRA.U UP0, `(.L_x_28) ;  /* 0x0000000100047547 */ /* 0x000fea000b800000 */
[----:B-1--4-:R-:W-:Y:S05]  /*1e60*/  BPT.TRAP 0x1 ;  /* 0x000000040000795c */ /* 0x012fea0000300000 */
.L_x_28:
[----:B------:R-:W-:Y:S04]  /*1e70*/  BSSY.RECONVERGENT B0, `(.L_x_29) ;  /* 0x0000003000007945 */ /* 0x000fe80003800200 */
[----:B------:R-:W-:Y:S05]  /*1e80*/  @!P2 BRA `(.L_x_30) ;  /* 0x000000000004a947 */ /* 0x000fea0003800000 */
[----:B-1--4-:R-:W-:Y:S05]  /*1e90*/  BPT.TRAP 0x1 ;  /* 0x000000040000795c */ /* 0x012fea0000300000 */
.L_x_30:
[----:B-1--4-:R-:W-:Y:S05]  /*1ea0*/  BSYNC.RECONVERGENT B0 ;  /* 0x0000000000007941 */ /* 0x012fea0003800200 */
.L_x_29:
[----:B------:R-:W-:Y:S02]  /*1eb0*/  UIADD3 UR5, UPT, UPT, UR4, 0x1, URZ ;  /* 0x0000000104057890 */ /* 0x000fe4000fffe0ff */
[----:B------:R-:W-:Y:S02]  /*1ec0*/  ULEA UR32, UR4, UR27, 0xd ;  /* 0x0000001b04207291 */ /* 0x000fe4000f8e68ff */
[----:B------:R-:W-:Y:S02]  /*1ed0*/  UISETP.NE.AND UP0, UPT, UR5, 0x8, UPT ;  /* 0x000000080500788c */ /* 0x000fe4000bf05270 */
[----:B------:R-:W-:Y:S02]  /*1ee0*/  UIADD3 UR16, UP1, UPT, UR28, 0x80, URZ ;  /* 0x000000801c107890 */ /* 0x000fe4000ff3e0ff */
[----:B------:R-:W-:Y:S02]  /*1ef0*/  USEL UR8, URZ, 0x1, UP0 ;  /* 0x00000001ff087887 */ /* 0x000fe40008000000 */
[----:B------:R-:W-:-:S02]  /*1f00*/  USEL UR5, UR5, URZ, UP0 ;  /* 0x000000ff05057287 */ /* 0x000fc40008000000 */
[----:B------:R-:W-:Y:S02]  /*1f10*/  UIADD3 UR14, UP0, UPT, UR28, 0x180, URZ ;  /* 0x000001801c0e7890 */ /* 0x000fe4000ff1e0ff */
[----:B------:R-:W-:Y:S01]  /*1f20*/  ULEA UR7, UR5, UR6, 0x3 ;  /* 0x0000000605077291 */ /* 0x000fe2000f8e18ff */
[----:B------:R-:W-:Y:S01]  /*1f30*/  LOP3.LUT R12, R12, UR8, RZ, 0x3c, !PT ;  /* 0x000000080c0c7c12 */ /* 0x000fe2000f8e3cff */
[----:B------:R-:W-:Y:S02]  /*1f40*/  ULEA UR8, UR4, UR26, 0xe ;  /* 0x0000001a04087291 */ /* 0x000fe4000f8e70ff */
[----:B------:R-:W-:Y:S01]  /*1f50*/  ULOP3.LUT UR33, UR33, 0xfefffff8, URZ, 0xc0, !UPT ;  /* 0xfefffff821217892 */ /* 0x000fe2000f8ec0ff */
[----:B--2---:R-:W-:Y:S01]  /*1f60*/  SHF.L.U32 R0, R12, 0x1f, RZ ;  /* 0x0000001f0c007819 */ /* 0x004fe200000006ff */
[----:B------:R-:W-:Y:S02]  /*1f70*/  UIADD3.X UR17, UPT, UPT, URZ, UR29, URZ, UP1, !UPT ;  /* 0x0000001dff117290 */ /* 0x000fe40008ffe4ff */
[----:B------:R-:W-:Y:S01]  /*1f80*/  UIADD3 UR32, UPT, UPT, UR6, 0x6300, UR32 ;  /* 0x0000630006207890 */ /* 0x000fe2000fffe020 */
[----:B------:R1:W2:Y:S01]  /*1f90*/  SYNCS.PHASECHK.TRANS64.TRYWAIT P0, [UR7+0x40], R0 ;  /* 0x00004000ff0075a7 */ /* 0x0002a20008001107 */
[----:B------:R-:W-:-:S02]  /*1fa0*/  UPRMT UR7, URZ, 0x5410, UR24 ;  /* 0x00005410ff077896 */ /* 0x000fc40008000018 */
[----:B------:R-:W-:Y:S02]  /*1fb0*/  UIADD3 UR8, UPT, UPT, UR6, 0x16300, UR8 ;  /* 0x0001630006087890 */ /* 0x000fe4000fffe008 */
[----:B------:R-:W-:Y:S02]  /*1fc0*/  UIADD3.X UR15, UPT, UPT, URZ, UR29, URZ, UP0, !UPT ;  /* 0x0000001dff0f7290 */ /* 0x000fe400087fe4ff */
[----:B------:R-:W-:Y:S01]  /*1fd0*/  UPRMT UR4, URZ, 0x5410, UR21 ;  /* 0x00005410ff047896 */ /* 0x000fe20008000015 */
[----:B------:R-:W-:Y:S01]  /*1fe0*/  UMOV UR18, 0x0 ;  /* 0x0000000000127882 */ /* 0x000fe20000000000 */
[----:B------:R-:W-:Y:S01]  /*1ff0*/  UMOV UR19, 0x10000000 ;  /* 0x1000000000137882 */ /* 0x000fe20000000000 */
[----:B------:R-:W-:Y:S01]  /*2000*/  UMOV UR10, UR34 ;  /* 0x00000022000a7c82 */ /* 0x000fe20008000000 */
[----:B------:R-:W-:Y:S01]  /*2010*/  UMOV UR12, UR36 ;  /* 0x00000024000c7c82 */ /* 0x000fe20008000000 */
[----:B------:R-:W-:Y:S01]  /*2020*/  UMOV UR9, UR33 ;  /* 0x0000002100097c82 */ /* 0x000fe20008000000 */
[----:B------:R4:W-:Y:S03]  /*2030*/  UTMALDG.3D.MULTICAST.2CTA [UR32], [UR16], UR7, desc[UR18] ;  /* 0x00001220100073b4 */ /* 0x0009e60008211807 */
[----:B------:R3:W-:Y:S01]  /*2040*/  UTMALDG.3D.MULTICAST.2CTA [UR8], [UR14], UR4, desc[UR18] ;  /* 0x000012080e0073b4 */ /* 0x0007e20008211804 */
[----:B----4-:R-:W-:Y:S01]  /*2050*/  UIADD3 UR34, UPT, UPT, UR34, 0x80, URZ ;  /* 0x0000008022227890 */ /* 0x010fe2000fffe0ff */
[----:B------:R-:W-:Y:S01]  /*2060*/  UMOV UR7, UR30 ;  /* 0x0000001e00077c82 */ /* 0x000fe20008000000 */
[----:B---3--:R-:W-:Y:S01]  /*2070*/  UMOV UR4, UR5 ;  /* 0x0000000500047c82 */ /* 0x008fe20008000000 */
[----:B------:R-:W-:Y:S09]  /*2080*/  BRA.U UP2, `(.L_x_31) ;  /* 0xfffffffd02447547 */ /* 0x000ff2000b83ffff */
.L_x_25:
[----:B------:R-:W-:Y:S01]  /*2090*/  ULEA UR4, UR5, UR6, 0x3 ;  /* 0x0000000605047291 */ /* 0x000fe2000f8e18ff */
[----:B-12---:R-:W-:Y:S01]  /*20a0*/  SHF.L.U32 R0, R12, 0x1f, RZ ;  /* 0x0000001f0c007819 */ /* 0x006fe200000006ff */
[----:B------:R-:W-:Y:S01]  /*20b0*/  @!P1 SYNCS.ARRIVE.TRANS64.A1T0 RZ, [UR6+0xc8], RZ ;  /* 0x0000c8ffffff99a7 */ /* 0x000fe20008100006 */
[----:B------:R-:W-:-:S06]  /*20c0*/  UISETP.GT.AND UP0, UPT, UR41, UR40, UPT ;  /* 0x000000282900728c */ /* 0x000fcc000bf04270 */
[----:B---3--:R1:W2:Y:S03]  /*20d0*/  SYNCS.PHASECHK.TRANS64.TRYWAIT P0, [UR4+0x40], R0 ;  /* 0x00004000ff0075a7 */ /* 0x0082a60008001104 */
[----:B------:R-:W-:Y:S05]  /*20e0*/  BRA.U !UP0, `(.L_x_32) ;  /* 0x0000000108c87547 */ /* 0x000fea000b800000 */
[----:B------:R-:W-:Y:S01]  /*20f0*/  UIADD3 UR13, UPT, UPT, UR47, UR7, URZ ;  /* 0x000000072f0d7290 */ /* 0x000fe2000fffe0ff */
[----:B------:R-:W-:-:S11]  /*2100*/  UMOV UR4, UR5 ;  /* 0x0000000500047c82 */ /* 0x000fd60008000000 */
.L_x_38:
[----:B------:R-:W-:Y:S01]  /*2110*/  ULEA UR17, UR4, UR6, 0x3 ;  /* 0x0000000604117291 */ /* 0x000fe2000f8e18ff */
[----:B--2---:R-:W-:Y:S01]  /*2120*/  @P3 MOV R2, 0xc000 ;  /* 0x0000c00000023802 */ /* 0x004fe20000000f00 */
[----:B-12---:R-:W-:Y:S10]  /*2130*/  @P0 BRA `(.L_x_33) ;  /* 0x00000000000c0947 */ /* 0x006ff40003800000 */
[----:B------:R-:W-:-:S04]  /*2140*/  SHF.L.U32 R3, R12, 0x1f, RZ ;  /* 0x0000001f0c037819 */ /* 0x000fc800000006ff */
[----:B------:R-:W2:Y:S02]  /*2150*/  SYNCS.PHASECHK.TRANS64.TRYWAIT P0, [UR17+0x40], R3 ;  /* 0x00004003ff0075a7 */ /* 0x000ea40008001111 */
[----:B--2---:R-:W-:Y:S05]  /*2160*/  @!P0 BRA `(.L_x_34) ;  /* 0x0000008000ac8947 */ /* 0x004fea0003800000 */
.L_x_33:
[----:B------:R2:W-:Y:S01]  /*2170*/  @P3 SYNCS.ARRIVE.TRANS64 RZ, [UR17], R2 ;  /* 0x00000002ffff39a7 */ /* 0x0005e20008000011 */
[----:B------:R-:W-:-:S04]  /*2180*/  ULOP3.LUT UR5, UR25, 0x2, URZ, 0xfc, !UPT ;  /* 0x0000000219057892 */ /* 0x000fc8000f8efcff */
[----:B------:R-:W-:-:S09]  /*2190*/  UISETP.NE.AND UP0, UPT, UR5, 0x2, UPT ;  /* 0x000000020500788c */ /* 0x000fd2000bf05270 */
[----:B------:R-:W-:Y:S05]  /*21a0*/  BRA.U UP0, `(.L_x_35) ;  /* 0x0000000100047547 */ /* 0x000fea000b800000 */
[----:B----4-:R-:W-:Y:S05]  /*21b0*/  BPT.TRAP 0x1 ;  /* 0x000000040000795c */ /* 0x010fea0000300000 */
.L_x_35:
[----:B------:R-:W-:Y:S04]  /*21c0*/  BSSY.RECONVERGENT B0, `(.L_x_36) ;  /* 0x0000003000007945 */ /* 0x000fe80003800200 */
[----:B------:R-:W-:Y:S05]  /*21d0*/  @!P2 BRA `(.L_x_37) ;  /* 0x000000000004a947 */ /* 0x000fea0003800000 */
[----:B----4-:R-:W-:Y:S05]  /*21e0*/  BPT.TRAP 0x1 ;  /* 0x000000040000795c */ /* 0x010fea0000300000 */
.L_x_37:
[----:B----4-:R-:W-:Y:S05]  /*21f0*/  BSYNC.RECONVERGENT B0 ;  /* 0x0000000000007941 */ /* 0x010fea0003800200 */
.L_x_36:
[----:B------:R-:W-:Y:S02]  /*2200*/  UIADD3 UR5, UPT, UPT, UR4, 0x1, URZ ;  /* 0x0000000104057890 */ /* 0x000fe4000fffe0ff */
[----:B------:R-:W-:Y:S02]  /*2210*/  USHF.L.U32 UR18, UR7, 0x7, URZ ;  /* 0x0000000707127899 */ /* 0x000fe400080006ff */
[----:B------:R-:W-:Y:S02]  /*2220*/  UISETP.NE.AND UP0, UPT, UR5, 0x8, UPT ;  /* 0x000000080500788c */ /* 0x000fe4000bf05270 */
[----:B------:R-:W-:Y:S02]  /*2230*/  UIADD3 UR7, UPT, UPT, UR7, 0x1, URZ ;  /* 0x0000000107077890 */ /* 0x000fe4000fffe0ff */
[----:B------:R-:W-:Y:S02]  /*2240*/  USEL UR9, URZ, 0x1, UP0 ;  /* 0x00000001ff097887 */ /* 0x000fe40008000000 */
[----:B------:R-:W-:-:S02]  /*2250*/  USEL UR5, UR5, URZ, UP0 ;  /* 0x000000ff05057287 */ /* 0x000fc40008000000 */
[----:B------:R-:W-:Y:S02]  /*2260*/  UIADD3 UR14, UP0, UPT, UR28, 0x180, URZ ;  /* 0x000001801c0e7890 */ /* 0x000fe4000ff1e0ff */
[----:B------:R-:W-:Y:S01]  /*2270*/  ULEA UR8, UR5, UR6, 0x3 ;  /* 0x0000000605087291 */ /* 0x000fe2000f8e18ff */
[----:B------:R-:W-:Y:S01]  /*2280*/  LOP3.LUT R12, R12, UR9, RZ, 0x3c, !PT ;  /* 0x000000090c0c7c12 */ /* 0x000fe2000f8e3cff */
[----:B------:R-:W-:Y:S02]  /*2290*/  ULEA UR16, UR4, UR27, 0xd ;  /* 0x0000001b04107291 */ /* 0x000fe4000f8e68ff */
[----:B------:R-:W-:Y:S01]  /*22a0*/  UIADD3 UR22, UP1, UPT, UR28, 0x80, URZ ;  /* 0x000000801c167890 */ /* 0x000fe2000ff3e0ff */
[----:B-1----:R-:W-:Y:S01]  /*22b0*/  SHF.L.U32 R0, R12, 0x1f, RZ ;  /* 0x0000001f0c007819 */ /* 0x002fe200000006ff */
[----:B------:R-:W-:Y:S02]  /*22c0*/  UIADD3.X UR15, UPT, UPT, URZ, UR29, URZ, UP0, !UPT ;  /* 0x0000001dff0f7290 */ /* 0x000fe400087fe4ff */
[----:B------:R-:W-:Y:S01]  /*22d0*/  UISETP.NE.AND UP0, UPT, UR7, UR13, UPT ;  /* 0x0000000d0700728c */ /* 0x000fe2000bf05270 */
[----:B------:R3:W1:Y:S01]  /*22e0*/  SYNCS.PHASECHK.TRANS64.TRYWAIT P0, [UR8+0x40], R0 ;  /* 0x00004000ff0075a7 */ /* 0x0006620008001108 */
[----:B------:R-:W-:-:S02]  /*22f0*/  ULEA UR8, UR4, UR26, 0xe ;  /* 0x0000001a04087291 */ /* 0x000fc4000f8e70ff */
[----:B------:R-:W-:Y:S02]  /*2300*/  ULOP3.LUT UR17, UR17, 0xfefffff8, URZ, 0xc0, !UPT ;  /* 0xfefffff811117892 */ /* 0x000fe4000f8ec0ff */
[----:B------:R-:W-:Y:S02]  /*2310*/  UIADD3 UR16, UPT, UPT, UR6, 0x6300, UR16 ;  /* 0x0000630006107890 */ /* 0x000fe4000fffe010 */
[----:B------:R-:W-:Y:S02]  /*2320*/  UIADD3.X UR23, UPT, UPT, URZ, UR29, URZ, UP1, !UPT ;  /* 0x0000001dff177290 */ /* 0x000fe40008ffe4ff */
[----:B------:R-:W-:Y:S02]  /*2330*/  UPRMT UR10, URZ, 0x5410, UR24 ;  /* 0x00005410ff0a7896 */ /* 0x000fe40008000018 */
[----:B------:R-:W-:Y:S02]  /*2340*/  UIADD3 UR8, UPT, UPT, UR6, 0x16300, UR8 ;  /* 0x0001630006087890 */ /* 0x000fe4000fffe008 */
[----:B------:R-:W-:Y:S01]  /*2350*/  UPRMT UR4, URZ, 0x5410, UR21 ;  /* 0x00005410ff047896 */ /* 0x000fe20008000015 */
[----:B------:R-:W-:Y:S01]  /*2360*/  UMOV UR32, 0x0 ;  /* 0x0000000000207882 */ /* 0x000fe20000000000 */
[----:B------:R-:W-:Y:S01]  /*2370*/  UMOV UR33, 0x10000000 ;  /* 0x1000000000217882 */ /* 0x000fe20000000000 */
[----:B------:R-:W-:Y:S01]  /*2380*/  UMOV UR19, UR35 ;  /* 0x0000002300137c82 */ /* 0x000fe20008000000 */
[----:B------:R-:W-:Y:S01]  /*2390*/  UMOV UR20, UR36 ;  /* 0x0000002400147c82 */ /* 0x000fe20008000000 */
[----:B------:R-:W-:Y:S01]  /*23a0*/  UMOV UR12, UR36 ;  /* 0x00000024000c7c82 */ /* 0x000fe20008000000 */
[----:B------:R4:W-:Y:S01]  /*23b0*/  UTMALDG.3D.MULTICAST.2CTA [UR16], [UR22], UR10, desc[UR32] ;  /* 0x00002010160073b4 */ /* 0x0009e2000821180a */
[----:B------:R-:W-:Y:S01]  /*23c0*/  UMOV UR9, UR17 ;  /* 0x0000001100097c82 */ /* 0x000fe20008000000 */
[----:B----4-:R-:W-:-:S02]  /*23d0*/  UMOV UR10, UR18 ;  /* 0x00000012000a7c82 */ /* 0x010fc40008000000 */
[----:B------:R4:W-:Y:S02]  /*23e0*/  UTMALDG.3D.MULTICAST.2CTA [UR8], [UR14], UR4, desc[UR32] ;  /* 0x000020080e0073b4 */ /* 0x0009e40008211804 */
[----:B----4-:R-:W-:Y:S01]  /*23f0*/  UMOV UR4, UR5 ;  /* 0x0000000500047c82 */ /* 0x010fe20008000000 */
[----:B---3--:R-:W-:Y:S05]  /*2400*/  BRA.U UP0, `(.L_x_38) ;  /* 0xfffffffd00407547 */ /* 0x008fea000b83ffff */
.L_x_32:
[C---:B------:R-:W-:Y:S01]  /*2410*/  LEA R3, R11.reuse, UR6, 0x3 ;  /* 0x000000060b037c11 */ /* 0x040fe2000f8e18ff */
[----:B------:R-:W-:Y:S01]  /*2420*/  NOP ;  /* 0x0000000000007918 */ /* 0x000fe20000000000 */
[----:B-1----:R-:W-:Y:S02]  /*2430*/  SHF.L.U32 R0, R10, 0x1f, RZ ;  /* 0x0000001f0a007819 */ /* 0x002fe400000006ff */
[----:B------:R-:W-:Y:S02]  /*2440*/  LEA R4, R11, UR6, 0x4 ;  /* 0x000000060b047c11 */ /* 0x000fe4000f8e20ff */
[----:B--2---:R-:W1:Y:S02]  /*2450*/  SYNCS.PHASECHK.TRANS64.TRYWAIT P0, [R3+URZ+0xd0], R0 ;  /* 0x0000d000030075a7 */ /* 0x004e6400080011ff */
[----:B-1----:R-:W-:Y:S05]  /*2460*/  @!P0 BRA `(.L_x_39) ;  /* 0x0000008000048947 */ /* 0x002fea0003800000 */
.L_x_150:
[----:B------:R-:W2:Y:S01]  /*2470*/  LDS.128 R4, [R4+0x160] ;  /* 0x0001600004047984 */ /* 0x000ea20000000c00 */
[----:B------:R-:W-:Y:S01]  /*2480*/  UISETP.GE.AND UP0, UPT, UR45, 0x1, UPT ;  /* 0x000000012d00788c */ /* 0x000fe2000bf06270 */
[----:B------:R-:W-:Y:S01]  /*2490*/  @!PT LDS RZ, [RZ] ;  /* 0x00000000fffff984 */ /* 0x000fe20000000800 */
[----:B------:R-:W-:Y:S01]  /*24a0*/  @!PT LDS RZ, [RZ] ;  /* 0x00000000fffff984 */ /* 0x000fe20000000800 */
[----:B------:R-:W-:Y:S01]  /*24b0*/  @!PT LDS RZ, [RZ] ;  /* 0x00000000fffff984 */ /* 0x000fe20000000800 */
[----:B------:R-:W-:Y:S01]  /*24c0*/  @!PT LDS RZ, [RZ] ;  /* 0x00000000fffff984 */ /* 0x000fe20000000800 */
[----:B------:R3:W-:Y:S06]  /*24d0*/  MEMBAR.ALL.CTA ;  /* 0x0000000000007992 */ /* 0x0007ec0000008000 */
[----:B---3--:R-:W3:Y:S01]  /*24e0*/  FENCE.VIEW.ASYNC.S ;  /* 0x00000000000073c6 */ /* 0x008ee20000000000 */
[----:B--2---:R-:W-:-:S13]  /*24f0*/  LOP3.LUT P0, RZ, R6, 0x1, RZ, 0xc0, !PT ;  /* 0x0000000106ff7812 */ /* 0x004fda000780c0ff */
[----:B---3--:R-:W-:Y:S01]  /*2500*/  VOTEU.ANY UP1, P0 ;  /* 0x0000000000ff7886 */ /* 0x008fe20000020100 */
[----:B------:R-:W-:-:S13]  /*2510*/  PLOP3.LUT P0, PT, PT, PT, UP1, 0x80, 0x8 ;  /* 0x000000000008781c */ /* 0x000fda0003f0f018 */
[----:B-1----:R-:W-:Y:S02]  /*2520*/  @P0 LOP3.LUT R0, R5, 0xffff, RZ, 0xc0, !PT ;  /* 0x0000ffff05000812 */ /* 0x002fe400078ec0ff */
[----:B------:R-:W-:Y:S02]  /*2530*/  @P0 MOV R2, R4 ;  /* 0x0000000400020202 */ /* 0x000fe40000000f00 */
[----:B------:R-:W-:Y:S01]  /*2540*/  @P0 R2UR UR7, R0 ;  /* 0x00000000000702ca */ /* 0x000fe200000e0000 */
[----:B------:R-:W-:Y:S01]  /*2550*/  VIADD R0, R3, 0xe0 ;  /* 0x000000e003007836 */ /* 0x000fe20000000000 */
[----:B------:R-:W-:Y:S02]  /*2560*/  @P0 SHF.R.U32.HI R4, RZ, 0x10, R5 ;  /* 0x00000010ff040819 */ /* 0x000fe40000011605 */
[----:B------:R-:W-:Y:S02]  /*2570*/  @P0 R2UR UR8, R2 ;  /* 0x00000000020802ca */ /* 0x000fe400000e0000 */
[----:B------:R-:W-:-:S02]  /*2580*/  PRMT R0, RZ, 0x654, R0 ;  /* 0x00000654ff007816 */ /* 0x000fc40000000000 */
[----:B------:R-:W-:Y:S02]  /*2590*/  @P0 R2UR UR4, R4 ;  /* 0x00000000040402ca */ /* 0x000fe400000e0000 */
[----:B------:R1:W-:Y:S03]  /*25a0*/  SYNCS.ARRIVE.TRANS64.RED.A1T0 RZ, [R0+URZ], RZ ;  /* 0x000000ff00ff79a7 */ /* 0x0003e600081004ff */
[----:B------:R-:W-:-:S04]  /*25b0*/  @UP1 UMOV UR31, UR7 ;  /* 0x00000007001f1c82 */ /* 0x000fc80008000000 */
[----:B------:R-:W-:-:S04]  /*25c0*/  @UP1 UMOV UR37, UR8 ;  /* 0x0000000800251c82 */ /* 0x000fc80008000000 */
[----:B------:R-:W-:Y:S01]  /*25d0*/  @UP1 UMOV UR36, UR4 ;  /* 0x0000000400241c82 */ /* 0x000fe20008000000 */
[----:B------:R-:W-:Y:S05]  /*25e0*/  BRA.U !UP0, `(.L_x_40) ;  /* 0x0000000108d47547 */ /* 0x000fea000b800000 */
[----:B------:R-:W4:Y:S01]  /*25f0*/  LDCU.128 UR12, c[0x0][0xb10] ;  /* 0x00016200ff0c77ac */ /* 0x000f220008000c00 */
[----:B------:R-:W2:Y:S01]  /*2600*/  LDCU UR32, c[0x0][0xb20] ;  /* 0x00016400ff2077ac */ /* 0x000ea20008000800 */
[----:B------:R-:W3:Y:S01]  /*2610*/  LDCU UR20, c[0x0][0xb0c] ;  /* 0x00016180ff1477ac */ /* 0x000ee20008000800 */
[----:B------:R-:W1:Y:S01]  /*2620*/  LDCU.64 UR10, c[0x0][0xb28] ;  /* 0x00016500ff0a77ac */ /* 0x000e620008000a00 */
[----:B------:R-:W-:Y:S02]  /*2630*/  UISETP.NE.AND UP3, UPT, UR45, 0x1, UPT ;  /* 0x000000012d00788c */ /* 0x000fe4000bf65270 */
[----:B----4-:R-:W-:Y:S02]  /*2640*/  UIMAD.WIDE.U32 UR16, UR38, UR15, URZ ;  /* 0x0000000f261072a5 */ /* 0x010fe4000f8e00ff */
[----:B------:R-:W-:Y:S02]  /*2650*/  UIMAD.WIDE.U32 UR8, UR39, UR12, URZ ;  /* 0x0000000c270872a5 */ /* 0x000fe4000f8e00ff */
[----:B------:R-:W-:-:S02]  /*2660*/  UISETP.NE.AND UP0, UPT, UR14, 0x1, UPT ;  /* 0x000000010e00788c */ /* 0x000fc4000bf05270 */
[----:B------:R-:W-:Y:S01]  /*2670*/  UIMAD.WIDE.U32 UR22, UR31, UR15, URZ ;  /* 0x0000000f1f1672a5 */ /* 0x000fe2000f8e00ff */
[----:B------:R-:W-:Y:S02]  /*2680*/  UMOV UR16, UR17 ;  /* 0x0000001100107c82 */ /* 0x000fe40008000000 */
[----:B------:R-:W-:Y:S01]  /*2690*/  UMOV UR8, UR9 ;  /* 0x0000000900087c82 */ /* 0x000fe20008000000 */
[----:B--2---:R-:W-:Y:S02]  /*26a0*/  USHF.R.U32.HI UR16, URZ, UR32, UR16 ;  /* 0x00000020ff107299 */ /* 0x004fe40008011610 */
[----:B---3--:R-:W-:Y:S02]  /*26b0*/  UISETP.NE.AND UP2, UPT, UR20, 0x1, UPT ;  /* 0x000000011400788c */ /* 0x008fe4000bf45270 */
[----:B------:R-:W-:Y:S02]  /*26c0*/  USHF.R.U32.HI UR8, URZ, UR13, UR8 ;  /* 0x0000000dff087299 */ /* 0x000fe40008011608 */
[----:B------:R-:W-:-:S02]  /*26d0*/  USEL UR7, UR38, UR16, !UP0 ;  /* 0x0000001026077287 */ /* 0x000fc4000c000000 */
[----:B------:R-:W-:Y:S02]  /*26e0*/  USEL UR8, UR39, UR8, !UP2 ;  /* 0x0000000827087287 */ /* 0x000fe4000d000000 */
[----:B-1----:R-:W-:Y:S01]  /*26f0*/  UIMAD.WIDE.U32 UR16, UR7, UR10, URZ ;  /* 0x0000000a071072a5 */ /* 0x002fe2000f8e00ff */
[----:B------:R-:W-:Y:S01]  /*2700*/  UMOV UR4, UR23 ;  /* 0x0000001700047c82 */ /* 0x000fe20008000000 */
[----:B------:R-:W-:Y:S02]  /*2710*/  UIMAD.WIDE.U32 UR18, UR37, UR12, URZ ;  /* 0x0000000c251272a5 */ /* 0x000fe4000f8e00ff */
[----:B------:R-:W-:-:S03]  /*2720*/  UIMAD.WIDE.U32 UR22, UR8, UR10, URZ ;  /* 0x0000000a081672a5 */ /* 0x000fc6000f8e00ff */
[----:B------:R-:W-:Y:S01]  /*2730*/  UMOV UR16, UR17 ;  /* 0x0000001100107c82 */ /* 0x000fe20008000000 */
[----:B------:R-:W-:Y:S02]  /*2740*/  USHF.R.U32.HI UR4, URZ, UR32, UR4 ;  /* 0x00000020ff047299 */ /* 0x000fe40008011604 */
[----:B------:R-:W-:Y:S01]  /*2750*/  @UP3 USHF.R.U32.HI UR7, URZ, UR11, UR16 ;  /* 0x0000000bff073299 */ /* 0x000fe20008011610 */
[----:B------:R-:W-:Y:S01]  /*2760*/  UMOV UR18, UR19 ;  /* 0x0000001300127c82 */ /* 0x000fe20008000000 */
[----:B------:R-:W-:Y:S01]  /*2770*/  UMOV UR22, UR23 ;  /* 0x0000001700167c82 */ /* 0x000fe20008000000 */
[----:B------:R-:W-:Y:S02]  /*2780*/  USHF.R.U32.HI UR13, URZ, UR13, UR18 ;  /* 0x0000000dff0d7299 */ /* 0x000fe40008011612 */
[----:B------:R-:W-:Y:S02]  /*2790*/  USEL UR4, UR31, UR4, !UP0 ;  /* 0x000000041f047287 */ /* 0x000fe4000c000000 */
[----:B------:R-:W-:-:S02]  /*27a0*/  @UP3 USHF.R.U32.HI UR8, URZ, UR11, UR22 ;  /* 0x0000000bff083299 */ /* 0x000fc40008011616 */
[----:B------:R-:W-:Y:S02]  /*27b0*/  UIMAD UR9, UR45, UR7, URZ ;  /* 0x000000072d0972a4 */ /* 0x000fe4000f8e02ff */
[----:B------:R-:W-:Y:S02]  /*27c0*/  USEL UR7, UR37, UR13, !UP2 ;  /* 0x0000000d25077287 */ /* 0x000fe4000d000000 */
[----:B------:R-:W-:Y:S02]  /*27d0*/  UIMAD UR12, UR45, UR8, URZ ;  /* 0x000000082d0c72a4 */ /* 0x000fe4000f8e02ff */
[----:B------:R-:W-:Y:S02]  /*27e0*/  UISETP.GE.AND UP0, UPT, UR4, UR9, UPT ;  /* 0x000000090400728c */ /* 0x000fe4000bf06270 */
[----:B------:R-:W-:Y:S02]  /*27f0*/  UIMAD.WIDE.U32 UR16, UR4, UR10, URZ ;  /* 0x0000000a041072a5 */ /* 0x000fe4000f8e00ff */
[----:B------:R-:W-:-:S02]  /*2800*/  UISETP.GE.OR UP0, UPT, UR7, UR12, UP0 ;  /* 0x0000000c0700728c */ /* 0x000fc40008706670 */
        /* <DEDUP_REMOVED lines=19> */
.L_x_40:
[----:B------:R-:W2:Y:S02]  /*2940*/  LDCU UR4, c[0x0][0xb30] ;  /* 0x00016600ff0477ac */ /* 0x000ea40008000800 */
[----:B--2---:R-:W-:-:S09]  /*2950*/  UISETP.NE.AND UP0, UPT, UR4, 0x1, UPT ;  /* 0x000000010400788c */ /* 0x004fd2000bf05270 */
[----:B------:R-:W-:Y:S05]  /*2960*/  BRA.U UP0, `(.L_x_41) ;  /* 0x0000000100447547 */ /* 0x000fea000b800000 */
[----:B------:R-:W2:Y:S01]  /*2970*/  LDCU.128 UR12, c[0x0][0xb10] ;  /* 0x00016200ff0c77ac */ /* 0x000ea20008000c00 */
[----:B------:R-:W3:Y:S01]  /*2980*/  LDCU UR16, c[0x0][0xb0c] ;  /* 0x00016180ff1077ac */ /* 0x000ee20008000800 */
[----:B------:R-:W1:Y:S01]  /*2990*/  LDCU UR17, c[0x0][0xb20] ;  /* 0x00016400ff1177ac */ /* 0x000e620008000800 */
[----:B--2---:R-:W-:Y:S02]  /*29a0*/  UIMAD.WIDE.U32 UR10, UR37, UR12, URZ ;  /* 0x0000000c250a72a5 */ /* 0x004fe4000f8e00ff */
[----:B------:R-:W-:Y:S02]  /*29b0*/  UIMAD.WIDE.U32 UR8, UR31, UR15, URZ ;  /* 0x0000000f1f0872a5 */ /* 0x000fe4000f8e00ff */
[----:B---3--:R-:W-:Y:S02]  /*29c0*/  UISETP.NE.AND UP2, UPT, UR16, 0x1, UPT ;  /* 0x000000011000788c */ /* 0x008fe4000bf45270 */
[----:B------:R-:W-:Y:S01]  /*29d0*/  UISETP.NE.AND UP0, UPT, UR14, 0x1, UPT ;  /* 0x000000010e00788c */ /* 0x000fe2000bf05270 */
[----:B------:R-:W-:-:S02]  /*29e0*/  UMOV UR7, UR11 ;  /* 0x0000000b00077c82 */ /* 0x000fc40008000000 */
[----:B------:R-:W-:Y:S01]  /*29f0*/  UMOV UR4, UR9 ;  /* 0x0000000900047c82 */ /* 0x000fe20008000000 */
[----:B------:R-:W-:Y:S02]  /*2a00*/  USHF.R.U32.HI UR7, URZ, UR13, UR7 ;  /* 0x0000000dff077299 */ /* 0x000fe40008011607 */
[----:B-1----:R-:W-:Y:S02]  /*2a10*/  USHF.R.U32.HI UR4, URZ, UR17, UR4 ;  /* 0x00000011ff047299 */ /* 0x002fe40008011604 */
[----:B------:R-:W-:Y:S02]  /*2a20*/  USEL UR7, UR37, UR7, !UP2 ;  /* 0x0000000725077287 */ /* 0x000fe4000d000000 */
[----:B------:R-:W-:-:S04]  /*2a30*/  USEL UR4, UR31, UR4, !UP0 ;  /* 0x000000041f047287 */ /* 0x000fc8000c000000 */
[----:B------:R-:W-:Y:S02]  /*2a40*/  UIADD3 UR8, UPT, UPT, UR7, -UR4, URZ ;  /* 0x8000000407087290 */ /* 0x000fe4000fffe0ff */
[----:B------:R-:W-:Y:S02]  /*2a50*/  UIADD3 UR4, UPT, UPT, -UR7, UR4, URZ ;  /* 0x0000000407047290 */ /* 0x000fe4000fffe1ff */
[----:B------:R-:W-:Y:S02]  /*2a60*/  UIMAD UR31, UR8, UR14, UR31 ;  /* 0x0000000e081f72a4 */ /* 0x000fe4000f8e021f */
[----:B------:R-:W-:-:S12]  /*2a70*/  UIMAD UR37, UR4, UR16, UR37 ;  /* 0x00000010042572a4 */ /* 0x000fd8000f8e0225 */
.L_x_41:
[----:B------:R-:W-:Y:S01]  /*2a80*/  VIADD R11, R11, 0x1 ;  /* 0x000000010b0b7836 */ /* 0x000fe20000000000 */
[----:B------:R-:W-:Y:S01]  /*2a90*/  R2UR UR4, R82 ;  /* 0x00000000520472ca */ /* 0x000fe200000e0000 */
[----:B------:R-:W-:Y:S01]  /*2aa0*/  UIADD3 UR20, UPT, UPT, UR37, UR61, URZ ;  /* 0x0000003d25147290 */ /* 0x000fe2000fffe0ff */
[----:B------:R-:W-:Y:S02]  /*2ab0*/  PLOP3.LUT P1, PT, PT, PT, PT, 0x80, 0x8 ;  /* 0x000000000008781c */ /* 0x000fe40003f2f070 */
[----:B------:R-:W-:-:S04]  /*2ac0*/  ISETP.NE.AND P0, PT, R11, 0x2, PT ;  /* 0x000000020b00780c */ /* 0x000fc80003f05270 */
[----:B-1----:R-:W-:Y:S02]  /*2ad0*/  SEL R0, RZ, 0x1, P0 ;  /* 0x00000001ff007807 */ /* 0x002fe40000000000 */
[----:B------:R-:W-:Y:S02]  /*2ae0*/  SEL R11, R11, RZ, P0 ;  /* 0x000000ff0b0b7207 */ /* 0x000fe40000000000 */
[----:B------:R-:W-:Y:S01]  /*2af0*/  LOP3.LUT R10, R10, R0, RZ, 0x3c, !PT ;  /* 0x000000000a0a7212 */ /* 0x000fe200078e3cff */
[----:B------:R-:W-:Y:S01]  /*2b00*/  UIADD3 UR32, UPT, UPT, UR31, UR4, URZ ;  /* 0x000000041f207290 */ /* 0x000fe2000fffe0ff */
[----:B------:R-:W-:Y:S11]  /*2b10*/  BRA.U UP1, `(.L_x_42) ;  /* 0xfffffff101207547 */ /* 0x000ff6000b83ffff */
[----:B------:R-:W-:Y:S01]  /*2b20*/  UIADD3 UR7, UPT, UPT, UR6, 0x40, URZ ;  /* 0x0000004006077890 */ /* 0x000fe2000fffe0ff */
[----:B------:R-:W-:-:S03]  /*2b30*/  SHF.L.U32 R2, R12, 0x1f, RZ ;  /* 0x0000001f0c027819 */ /* 0x000fc600000006ff */
[----:B------:R-:W-:-:S09]  /*2b40*/  ULEA UR4, UR5, UR7, 0x3 ;  /* 0x0000000705047291 */ /* 0x000fd2000f8e18ff */
[----:B------:R-:W1:Y:S02]  /*2b50*/  SYNCS.PHASECHK.TRANS64.TRYWAIT P0, [UR4], R2 ;  /* 0x00000002ff0075a7 */ /* 0x000e640008001104 */
[----:B-1----:R-:W-:Y:S05]  /*2b60*/  @!P0 BRA `(.L_x_43) ;  /* 0x0000007800588947 */ /* 0x002fea0003800000 */
.L_x_152:
[----:B------:R-:W-:-:S04]  /*2b70*/  UIADD3 UR4, UPT, UPT, UR5, 0x1, URZ ;  /* 0x0000000105047890 */ /* 0x000fc8000fffe0ff */
[----:B------:R-:W-:-:S04]  /*2b80*/  UISETP.NE.AND UP0, UPT, UR4, 0x8, UPT ;  /* 0x000000080400788c */ /* 0x000fc8000bf05270 */
[----:B------:R-:W-:Y:S02]  /*2b90*/  USEL UR6, URZ, 0x1, UP0 ;  /* 0x00000001ff067887 */ /* 0x000fe40008000000 */
[----:B------:R-:W-:-:S04]  /*2ba0*/  USEL UR4, UR4, URZ, UP0 ;  /* 0x000000ff04047287 */ /* 0x000fc80008000000 */
[----:B------:R-:W-:Y:S01]  /*2bb0*/  ULEA UR5, UR4, UR7, 0x3 ;  /* 0x0000000704057291 */ /* 0x000fe2000f8e18ff */
[----:B-1----:R-:W-:-:S04]  /*2bc0*/  LOP3.LUT R2, R12, UR6, RZ, 0x3c, !PT ;  /* 0x000000060c027c12 */ /* 0x002fc8000f8e3cff */
[----:B------:R-:W-:-:S04]  /*2bd0*/  SHF.L.U32 R3, R2, 0x1f, RZ ;  /* 0x0000001f02037819 */ /* 0x000fc800000006ff */
[----:B------:R-:W1:Y:S02]  /*2be0*/  SYNCS.PHASECHK.TRANS64.TRYWAIT P0, [UR5], R3 ;  /* 0x00000003ff0075a7 */ /* 0x000e640008001105 */
[----:B-1----:R-:W-:Y:S05]  /*2bf0*/  @!P0 BRA `(.L_x_44) ;  /* 0x00000078004c8947 */ /* 0x002fea0003800000 */
.L_x_154:
[----:B------:R-:W-:-:S04]  /*2c00*/  UIADD3 UR4, UPT, UPT, UR4, 0x1, URZ ;  /* 0x0000000104047890 */ /* 0x000fc8000fffe0ff */
[----:B------:R-:W-:-:S04]  /*2c10*/  UISETP.NE.AND UP0, UPT, UR4, 0x8, UPT ;  /* 0x000000080400788c */ /* 0x000fc8000bf05270 */
[----:B------:R-:W-:Y:S02]  /*2c20*/  USEL UR6, URZ, 0x1, UP0 ;  /* 0x00000001ff067887 */ /* 0x000fe40008000000 */
[----:B------:R-:W-:-:S04]  /*2c30*/  USEL UR4, UR4, URZ, UP0 ;  /* 0x000000ff04047287 */ /* 0x000fc80008000000 */
[----:B------:R-:W-:Y:S01]  /*2c40*/  ULEA UR5, UR4, UR7, 0x3 ;  /* 0x0000000704057291 */ /* 0x000fe2000f8e18ff */
[----:B------:R-:W-:-:S04]  /*2c50*/  LOP3.LUT R2, R2, UR6, RZ, 0x3c, !PT ;  /* 0x0000000602027c12 */ /* 0x000fc8000f8e3cff */
[----:B-1----:R-:W-:-:S04]  /*2c60*/  SHF.L.U32 R3, R2, 0x1f, RZ ;  /* 0x0000001f02037819 */ /* 0x002fc800000006ff */
[----:B------:R-:W1:Y:S02]  /*2c70*/  SYNCS.PHASECHK.TRANS64.TRYWAIT P0, [UR5], R3 ;  /* 0x00000003ff0075a7 */ /* 0x000e640008001105 */
[----:B-1----:R-:W-:Y:S05]  /*2c80*/  @!P0 BRA `(.L_x_45) ;  /* 0x0000007800408947 */ /* 0x002fea0003800000 */
.L_x_156:
        /* <DEDUP_REMOVED lines=9> */
.L_x_158:
        /* <DEDUP_REMOVED lines=9> */
.L_x_160:
        /* <DEDUP_REMOVED lines=9> */
.L_x_162:
        /* <DEDUP_REMOVED lines=9> */
.L_x_164:
[----:B------:R-:W-:-:S04]  /*2ed0*/  UIADD3 UR4, UPT, UPT, UR4, 0x1, URZ ;  /* 0x0000000104047890 */ /* 0x000fc8000fffe0ff */
[----:B------:R-:W-:-:S04]  /*2ee0*/  UISETP.NE.AND UP0, UPT, UR4, 0x8, UPT ;  /* 0x000000080400788c */ /* 0x000fc8000bf05270 */
[----:B------:R-:W-:Y:S02]  /*2ef0*/  USEL UR5, URZ, 0x1, UP0 ;  /* 0x00000001ff057887 */ /* 0x000fe40008000000 */
[----:B------:R-:W-:-:S04]  /*2f00*/  USEL UR4, UR4, URZ, UP0 ;  /* 0x000000ff04047287 */ /* 0x000fc80008000000 */
[----:B------:R-:W-:Y:S01]  /*2f10*/  ULEA UR4, UR4, UR7, 0x3 ;  /* 0x0000000704047291 */ /* 0x000fe2000f8e18ff */
[----:B------:R-:W-:-:S04]  /*2f20*/  LOP3.LUT R2, R2, UR5, RZ, 0x3c, !PT ;  /* 0x0000000502027c12 */ /* 0x000fc8000f8e3cff */
[----:B------:R-:W-:Y:S01]  /*2f30*/  SHF.L.U32 R2, R2, 0x1f, RZ ;  /* 0x0000001f02027819 */ /* 0x000fe200000006ff */
[----:B-1----:R-:W-:-:S07]  /*2f40*/  IMAD.U32 R0, RZ, RZ, UR4 ;  /* 0x00000004ff007e24 */ /* 0x002fce000f8e00ff */
.L_x_50:
[----:B-1----:R1:W2:Y:S02]  /*2f50*/  SYNCS.PHASECHK.TRANS64.TRYWAIT P0, [R0+URZ], R2 ;  /* 0x00000002000075a7 */ /* 0x0022a400080011ff */
[----:B--2---:R-:W-:Y:S05]  /*2f60*/  @!P0 NANOSLEEP.SYNCS 0x989680 ;  /* 0x009896800000895d */ /* 0x004fea0003900000 */
[----:B------:R-:W2:Y:S02]  /*2f70*/  @!P0 SYNCS.PHASECHK.TRANS64 P0, [R0+URZ], R2 ;  /* 0x00000002000085a7 */ /* 0x000ea400080010ff */
[----:B--2-4-:R-:W-:Y:S05]  /*2f80*/  @P0 EXIT ;  /* 0x000000000000094d */ /* 0x014fea0003800000 */
[----:B------:R-:W-:Y:S05]  /*2f90*/  BRA `(.L_x_50) ;  /* 0xfffffffc00ec7947 */ /* 0x000fea000383ffff */
.L_x_22:
[----:B------:R-:W-:-:S04]  /*2fa0*/  UISETP.NE.AND UP0, UPT, UR46, URZ, UPT ;  /* 0x000000ff2e00728c */ /* 0x000fc8000bf05270 */
[----:B------:R-:W-:-:S09]  /*2fb0*/  UISETP.NE.OR UP0, UPT, UR25, 0x1, UP0 ;  /* 0x000000011900788c */ /* 0x000fd20008705670 */
[----:B------:R-:W-:Y:S05]  /*2fc0*/  BRA.U UP0, `(.L_x_51) ;  /* 0x0000000500487547 */ /* 0x000fea000b800000 */
[----:B------:R-:W-:Y:S01]  /*2fd0*/  ISETP.GE.U32.AND P2, PT, R0, 0x8, PT ;  /* 0x000000080000780c */ /* 0x000fe20003f46070 */
[----:B------:R-:W-:Y:S01]  /*2fe0*/  IMAD.MOV.U32 R12, RZ, RZ, 0x1 ;  /* 0x00000001ff0c7424 */ /* 0x000fe200078e00ff */
[----:B------:R-:W-:Y:S02]  /*2ff0*/  CS2R R10, SRZ ;  /* 0x00000000000a7805 */ /* 0x000fe4000001ff00 */
[----:B------:R-:W-:Y:S01]  /*3000*/  CS2R R8, SRZ ;  /* 0x0000000000087805 */ /* 0x000fe2000001ff00 */
[----:B------:R-:W-:Y:S01]  /*3010*/  UMOV UR6, 0x400 ;  /* 0x0000040000067882 */ /* 0x000fe20000000000 */
[----:B------:R-:W-:Y:S01]  /*3020*/  UMOV UR5, URZ ;  /* 0x000000ff00057c82 */ /* 0x000fe20008000000 */
[----:B------:R-:W-:-:S12]  /*3030*/  ULEA UR6, UR46, UR6, 0x18 ;  /* 0x000000062e067291 */ /* 0x000fd8000f8ec0ff */
.L_x_55:
[----:B------:R-:W-:Y:S02]  /*3040*/  LEA R2, R8, UR6, 0x3 ;  /* 0x0000000608027c11 */ /* 0x000fe4000f8e18ff */
[----:B------:R-:W-:-:S03]  /*3050*/  SHF.L.U32 R4, R9, 0x1f, RZ ;  /* 0x0000001f09047819 */ /* 0x000fc600000006ff */
[----:B------:R-:W-:Y:S01]  /*3060*/  VIADD R5, R2, 0x140 ;  /* 0x0000014002057836 */ /* 0x000fe20000000000 */
[----:B------:R-:W2:Y:S02]  /*3070*/  SYNCS.PHASECHK.TRANS64.TRYWAIT P0, [R2+URZ+0x130], R4 ;  /* 0x00013004020075a7 */ /* 0x000ea400080011ff */
[----:B--2---:R-:W-:Y:S05]  /*3080*/  @!P0 BRA `(.L_x_52) ;  /* 0x0000007400b88947 */ /* 0x004fea0003800000 */
.L_x_165:
[----:B------:R-:W-:Y:S01]  /*3090*/  ULEA UR4, UR5, UR6, 0x3 ;  /* 0x0000000605047291 */ /* 0x000fe2000f8e18ff */
[----:B--2---:R-:W-:Y:S01]  /*30a0*/  PRMT R2, RZ, 0x654, R5 ;  /* 0x00000654ff027816 */ /* 0x004fe20000000005 */
[----:B------:R-:W-:Y:S01]  /*30b0*/  @!P2 IMAD.MOV.U32 R4, RZ, RZ, 0x10 ;  /* 0x00000010ff04a424 */ /* 0x000fe200078e00ff */
[----:B------:R-:W-:Y:S01]  /*30c0*/  SHF.L.U32 R5, R12, 0x1f, RZ ;  /* 0x0000001f0c057819 */ /* 0x000fe200000006ff */
[----:B------:R-:W-:Y:S01]  /*30d0*/  UIADD3 UR7, UPT, UPT, UR4, 0xd0, URZ ;  /* 0x000000d004077890 */ /* 0x000fe2000fffe0ff */
[----:B------:R2:W-:Y:S05]  /*30e0*/  SYNCS.ARRIVE.TRANS64.RED.A1T0 RZ, [R2+URZ], RZ ;  /* 0x000000ff02ff79a7 */ /* 0x0005ea00081004ff */
[----:B------:R-:W-:Y:S01]  /*30f0*/  IMAD.U32 R6, RZ, RZ, UR7 ;  /* 0x00000007ff067e24 */ /* 0x000fe2000f8e00ff */
[----:B------:R-:W3:Y:S04]  /*3100*/  SYNCS.PHASECHK.TRANS64.TRYWAIT P0, [UR4+0xe0], R5 ;  /* 0x0000e005ff0075a7 */ /* 0x000ee80008001104 */
[----:B------:R-:W-:Y:S01]  /*3110*/  PRMT R6, R0, 0x654, R6 ;  /* 0x0000065400067816 */ /* 0x000fe20000000006 */
[----:B--23--:R-:W-:Y:S06]  /*3120*/  @!P0 BRA `(.L_x_53) ;  /* 0x0000007400a48947 */ /* 0x00cfec0003800000 */
.L_x_167:
[----:B------:R-:W-:Y:S01]  /*3130*/  ULEA UR8, UR5, UR6, 0x4 ;  /* 0x0000000605087291 */ /* 0x000fe2000f8e20ff */
[----:B------:R-:W-:Y:S01]  /*3140*/  SEL R3, R6, R3, !P2 ;  /* 0x0000000306037207 */ /* 0x000fe20005000000 */
[----:B------:R-:W-:Y:S01]  /*3150*/  UIADD3 UR9, UPT, UPT, UR4, 0xd0, URZ ;  /* 0x000000d004097890 */ /* 0x000fe2000fffe0ff */
[----:B--2---:R-:W-:Y:S01]  /*3160*/  LEA R2, R11, UR6, 0x3 ;  /* 0x000000060b027c11 */ /* 0x004fe2000f8e18ff */
[----:B------:R-:W-:Y:S01]  /*3170*/  UIADD3 UR8, UPT, UPT, UR8, 0x160, URZ ;  /* 0x0000016008087890 */ /* 0x000fe2000fffe0ff */
[----:B------:R2:W-:Y:S01]  /*3180*/  @!P2 SYNCS.ARRIVE.TRANS64.RED RZ, [R3+URZ], R4 ;  /* 0x0000000403ffa9a7 */ /* 0x0005e200080004ff */
[----:B------:R-:W-:Y:S01]  /*3190*/  UIADD3 UR4, UPT, UPT, UR5, 0x1, URZ ;  /* 0x0000000105047890 */ /* 0x000fe2000fffe0ff */
[----:B------:R-:W-:-:S03]  /*31a0*/  VIADD R8, R8, 0x1 ;  /* 0x0000000108087836 */ /* 0x000fc60000000000 */
[----:B------:R-:W-:Y:S02]  /*31b0*/  UISETP.NE.AND UP0, UPT, UR4, 0x2, UPT ;  /* 0x000000020400788c */ /* 0x000fe4000bf05270 */
[----:B------:R-:W-:Y:S01]  /*31c0*/  ISETP.NE.AND P0, PT, R8, 0x2, PT ;  /* 0x000000020800780c */ /* 0x000fe20003f05270 */
[----:B------:R-:W-:Y:S06]  /*31d0*/  UGETNEXTWORKID.BROADCAST [UR8], [UR9] ;  /* 0x00000000080073ca */ /* 0x000fec0008000100 */
[----:B------:R-:W-:Y:S02]  /*31e0*/  USEL UR7, URZ, 0x1, UP0 ;  /* 0x00000001ff077887 */ /* 0x000fe40008000000 */
[----:B------:R-:W-:-:S04]  /*31f0*/  USEL UR5, UR4, URZ, UP0 ;  /* 0x000000ff04057287 */ /* 0x000fc80008000000 */
[----:B------:R-:W-:Y:S02]  /*3200*/  LOP3.LUT R12, R12, UR7, RZ, 0x3c, !PT ;  /* 0x000000070c0c7c12 */ /* 0x000fe4000f8e3cff */
[----:B--2---:R-:W-:-:S04]  /*3210*/  SHF.L.U32 R4, R10, 0x1f, RZ ;  /* 0x0000001f0a047819 */ /* 0x004fc800000006ff */
[----:B------:R-:W2:Y:S02]  /*3220*/  SYNCS.PHASECHK.TRANS64.TRYWAIT P1, [R2+URZ+0xd0], R4 ;  /* 0x0000d004020075a7 */ /* 0x000ea400080211ff */
[----:B--2---:R-:W-:Y:S05]  /*3230*/  @!P1 BRA `(.L_x_54) ;  /* 0x0000007400789947 */ /* 0x004fea0003800000 */
.L_x_168:
[C---:B--2---:R-:W-:Y:S01]  /*3240*/  LEA R4, R11.reuse, UR6, 0x4 ;  /* 0x000000060b047c11 */ /* 0x044fe2000f8e20ff */
[----:B------:R-:W-:Y:S01]  /*3250*/  VIADD R2, R2, 0xe0 ;  /* 0x000000e002027836 */ /* 0x000fe20000000000 */
[----:B------:R-:W-:Y:S01]  /*3260*/  SEL R8, R8, RZ, P0 ;  /* 0x000000ff08087207 */ /* 0x000fe20000000000 */
[----:B------:R-:W-:-:S03]  /*3270*/  VIADD R11, R11, 0x1 ;  /* 0x000000010b0b7836 */ /* 0x000fc60000000000 */
[----:B------:R-:W2:Y:S01]  /*3280*/  LDS.128 R4, [R4+0x160] ;  /* 0x0001600004047984 */ /* 0x000ea20000000c00 */
[----:B------:R-:W-:Y:S02]  /*3290*/  PRMT R2, RZ, 0x654, R2 ;  /* 0x00000654ff027816 */ /* 0x000fe40000000002 */
[C---:B------:R-:W-:Y:S01]  /*32a0*/  ISETP.NE.AND P1, PT, R11.reuse, 0x2, PT ;  /* 0x000000020b00780c */ /* 0x040fe20003f25270 */
[----:B------:R-:W-:Y:S01]  /*32b0*/  @!PT LDS RZ, [RZ] ;  /* 0x00000000fffff984 */ /* 0x000fe20000000800 */
[----:B------:R-:W-:Y:S01]  /*32c0*/  @!PT LDS RZ, [RZ] ;  /* 0x00000000fffff984 */ /* 0x000fe20000000800 */
[----:B------:R-:W-:Y:S01]  /*32d0*/  @!PT LDS RZ, [RZ] ;  /* 0x00000000fffff984 */ /* 0x000fe20000000800 */
[----:B------:R-:W-:Y:S01]  /*32e0*/  @!PT LDS RZ, [RZ] ;  /* 0x00000000fffff984 */ /* 0x000fe20000000800 */
[----:B------:R3:W-:Y:S06]  /*32f0*/  MEMBAR.ALL.CTA ;  /* 0x0000000000007992 */ /* 0x0007ec0000008000 */
[----:B---3--:R-:W3:Y:S01]  /*3300*/  FENCE.VIEW.ASYNC.S ;  /* 0x00000000000073c6 */ /* 0x008ee20000000000 */
[----:B------:R-:W-:Y:S01]  /*3310*/  SEL R11, R11, RZ, P1 ;  /* 0x000000ff0b0b7207 */ /* 0x000fe20000800000 */
[----:B---3--:R3:W-:Y:S01]  /*3320*/  SYNCS.ARRIVE.TRANS64.RED.A1T0 RZ, [R2+URZ], RZ ;  /* 0x000000ff02ff79a7 */ /* 0x0087e200081004ff */
[----:B--2---:R-:W-:-:S02]  /*3330*/  LOP3.LUT P3, RZ, R6, 0x1, RZ, 0xc0, !PT ;  /* 0x0000000106ff7812 */ /* 0x004fc4000786c0ff */
[----:B------:R-:W-:-:S04]  /*3340*/  SEL R4, RZ, 0x1, P1 ;  /* 0x00000001ff047807 */ /* 0x000fc80000800000 */
[----:B------:R-:W-:Y:S02]  /*3350*/  LOP3.LUT R10, R10, R4, RZ, 0x3c, !PT ;  /* 0x000000040a0a7212 */ /* 0x000fe400078e3cff */
[----:B---3--:R-:W-:-:S04]  /*3360*/  SEL R2, RZ, 0x1, P0 ;  /* 0x00000001ff027807 */ /* 0x008fc80000000000 */
[----:B------:R-:W-:Y:S01]  /*3370*/  LOP3.LUT R9, R9, R2, RZ, 0x3c, !PT ;  /* 0x0000000209097212 */ /* 0x000fe200078e3cff */
[----:B------:R-:W-:Y:S06]  /*3380*/  @P3 BRA `(.L_x_55) ;  /* 0xfffffffc002c3947 */ /* 0x000fec000383ffff */
[----:B------:R-:W-:Y:S01]  /*3390*/  ULEA UR4, UR5, UR6, 0x3 ;  /* 0x0000000605047291 */ /* 0x000fe2000f8e18ff */
[----:B------:R-:W-:-:S08]  /*33a0*/  SHF.L.U32 R2, R12, 0x1f, RZ ;  /* 0x0000001f0c027819 */ /* 0x000fd000000006ff */
[----:B------:R-:W2:Y:S02]  /*33b0*/  SYNCS.PHASECHK.TRANS64 P0, [UR4+0xe0], R2 ;  /* 0x0000e002ff0075a7 */ /* 0x000ea40008001004 */
[----:B--2---:R-:W-:Y:S05]  /*33c0*/  @P0 BRA `(.L_x_56) ;  /* 0x0000000000080947 */ /* 0x004fea0003800000 */
[----:B------:R-:W2:Y:S02]  /*33d0*/  SYNCS.PHASECHK.TRANS64.TRYWAIT P0, [UR4+0xe0], R2 ;  /* 0x0000e002ff0075a7 */ /* 0x000ea40008001104 */
[----:B--2---:R-:W-:Y:S05]  /*33e0*/  @!P0 BRA `(.L_x_57) ;  /* 0x0000007400208947 */ /* 0x004fea0003800000 */
.L_x_56:
[----:B------:R-:W-:-:S04]  /*33f0*/  UIADD3 UR7, UPT, UPT, UR5, 0x1, URZ ;  /* 0x0000000105077890 */ /* 0x000fc8000fffe0ff */
[----:B------:R-:W-:-:S04]  /*3400*/  UISETP.NE.AND UP0, UPT, UR7, 0x2, UPT ;  /* 0x000000020700788c */ /* 0x000fc8000bf05270 */
[----:B------:R-:W-:Y:S02]  /*3410*/  USEL UR8, URZ, 0x1, UP0 ;  /* 0x00000001ff087887 */ /* 0x000fe40008000000 */
[----:B------:R-:W-:-:S04]  /*3420*/  USEL UR7, UR7, URZ, UP0 ;  /* 0x000000ff07077287 */ /* 0x000fc80008000000 */
[----:B------:R-:W-:Y:S01]  /*3430*/  ULEA UR7, UR7, UR6, 0x3 ;  /* 0x0000000607077291 */ /* 0x000fe2000f8e18ff */
[----:B--2---:R-:W-:-:S04]  /*3440*/  LOP3.LUT R2, R12, UR8, RZ, 0x3c, !PT ;  /* 0x000000080c027c12 */ /* 0x004fc8000f8e3cff */
[----:B------:R-:W-:-:S04]  /*3450*/  SHF.L.U32 R0, R2, 0x1f, RZ ;  /* 0x0000001f02007819 */ /* 0x000fc800000006ff */
[----:B------:R-:W2:Y:S02]  /*3460*/  SYNCS.PHASECHK.TRANS64 P0, [UR7+0xe0], R0 ;  /* 0x0000e000ff0075a7 */ /* 0x000ea40008001007 */
[----:B-12---:R-:W-:Y:S05]  /*3470*/  @P0 EXIT ;  /* 0x000000000000094d */ /* 0x006fea0003800000 */
[----:B------:R-:W-:Y:S02]  /*3480*/  SHF.L.U32 R2, R2, 0x1f, RZ ;  /* 0x0000001f02027819 */ /* 0x000fe400000006ff */
[----:B------:R-:W-:-:S07]  /*3490*/  MOV R0, UR7 ;  /* 0x0000000700007c02 */ /* 0x000fce0008000f00 */
.L_x_58:
[----:B-1----:R1:W2:Y:S02]  /*34a0*/  SYNCS.PHASECHK.TRANS64.TRYWAIT P0, [R0+URZ+0xe0], R2 ;  /* 0x0000e002000075a7 */ /* 0x0022a400080011ff */
[----:B--2---:R-:W-:Y:S05]  /*34b0*/  @!P0 NANOSLEEP.SYNCS 0x989680 ;  /* 0x009896800000895d */ /* 0x004fea0003900000 */
[----:B------:R-:W2:Y:S02]  /*34c0*/  @!P0 SYNCS.PHASECHK.TRANS64 P0, [R0+URZ+0xe0], R2 ;  /* 0x0000e002000085a7 */ /* 0x000ea400080010ff */
[----:B--2---:R-:W-:Y:S05]  /*34d0*/  @P0 EXIT ;  /* 0x000000000000094d */ /* 0x004fea0003800000 */
[----:B------:R-:W-:Y:S05]  /*34e0*/  BRA `(.L_x_58) ;  /* 0xfffffffc00ec7947 */ /* 0x000fea000383ffff */
.L_x_51:
[----:B------:R-:W-:Y:S05]  /*34f0*/  BRA.U UP6, `(.L_x_59) ;  /* 0x0000001106d87547 */ /* 0x000fea000b800000 */
[----:B------:R-:W-:Y:S01]  /*3500*/  UMOV UR4, 0x40 ;  /* 0x0000004000047882 */ /* 0x000fe20000000000 */
[----:B------:R-:W-:Y:S01]  /*3510*/  NOP ;  /* 0x0000000000007918 */ /* 0x000fe20000000000 */
[----:B------:R-:W-:Y:S01]  /*3520*/  ULEA UR5, UR46, UR4, 0x18 ;  /* 0x000000042e057291 */ /* 0x000fe2000f8ec0ff */
[----:B------:R-:W-:Y:S02]  /*3530*/  UMOV UR6, 0x400 ;  /* 0x0000040000067882 */ /* 0x000fe40000000000 */
[----:B------:R-:W-:-:S06]  /*3540*/  ULEA UR6, UR46, UR6, 0x18 ;  /* 0x000000062e067291 */ /* 0x000fcc000f8ec0ff */
[----:B------:R-:W2:Y:S02]  /*3550*/  LDS.U8 R0, [UR5+0x1c] ;  /* 0x00001c05ff007984 */ /* 0x000ea40008000000 */
[----:B--2---:R-:W-:-:S13]  /*3560*/  ISETP.NE.AND P0, PT, R0, RZ, PT ;  /* 0x000000ff0000720c */ /* 0x004fda0003f05270 */
[----:B------:R-:W-:Y:S05]  /*3570*/  @P0 BRA `(.L_x_60) ;  /* 0x0000000400080947 */ /* 0x000fea0003800000 */
[----:B------:R-:W-:Y:S02]  /*3580*/  UISETP.NE.U32.AND UP1, UPT, UR48, 0x1, UPT ;  /* 0x000000013000788c */ /* 0x000fe4000bf25070 */
[----:B------:R-:W-:-:S07]  /*3590*/  UIADD3 UR7, UPT, UPT, UR5, 0x8, URZ ;  /* 0x0000000805077890 */ /* 0x000fce000fffe0ff */
[----:B------:R-:W-:Y:S05]  /*35a0*/  BRA.U !UP1, `(.L_x_61) ;  /* 0x00000001099c7547 */ /* 0x000fea000b800000 */
[----:B------:R-:W-:Y:S01]  /*35b0*/  ELECT P0, URZ, PT ;  /* 0x0000000000ff782f */ /* 0x000fe20003800000 */
[----:B------:R-:W-:-:S12]  /*35c0*/  BSSY B0, `(.L_x_61) ;  /* 0x0000025000007945 */ /* 0x000fd80003800000 */
[----:B------:R-:W-:Y:S05]  /*35d0*/  @!P0 BRA `(.L_x_62) ;  /* 0x00000000008c8947 */ /* 0x000fea0003800000 */
[----:B------:R-:W-:-:S05]  /*35e0*/  UMOV UR4, 0x10 ;  /* 0x0000001000047882 */ /* 0x000fca0000000000 */
[----:B------:R-:W-:Y:S04]  /*35f0*/  DEPBAR.LE SB2, 0x36 ;  /* 0x0000ad800000791a */ /* 0x000fe80000000000 */
[----:B------:R-:W2:Y:S02]  /*3600*/  UTCATOMSWS.2CTA.FIND_AND_SET.ALIGN UP0, UR4, UR4 ;  /* 0x00000004000475e3 */ /* 0x000ea40008200800 */
[----:B--2---:R-:W-:Y:S01]  /*3610*/  MOV R10, UR4 ;  /* 0x00000004000a7c02 */ /* 0x004fe20008000f00 */
[----:B------:R-:W-:Y:S06]  /*3620*/  BRA.U UP0, `(.L_x_63) ;  /* 0x0000000100187547 */ /* 0x000fec000b800000 */
.L_x_64:
[----:B------:R-:W-:Y:S05]  /*3630*/  NANOSLEEP 0x64 ;  /* 0x000000640000795d */ /* 0x000fea0003800000 */
[----:B------:R-:W-:-:S05]  /*3640*/  UMOV UR4, 0x10 ;  /* 0x0000001000047882 */ /* 0x000fca0000000000 */
[----:B------:R-:W-:Y:S04]  /*3650*/  DEPBAR.LE SB2, 0x36 ;  /* 0x0000ad800000791a */ /* 0x000fe80000000000 */
[----:B------:R-:W2:Y:S02]  /*3660*/  UTCATOMSWS.2CTA.FIND_AND_SET.ALIGN UP0, UR4, UR4 ;  /* 0x00000004000475e3 */ /* 0x000ea40008200800 */
[----:B--2---:R-:W-:Y:S01]  /*3670*/  MOV R10, UR4 ;  /* 0x00000004000a7c02 */ /* 0x004fe20008000f00 */
[----:B------:R-:W-:Y:S05]  /*3680*/  BRA.U !UP0, `(.L_x_64) ;  /* 0xfffffffd08e87547 */ /* 0x000fea000b83ffff */
.L_x_63:
[----:B------:R-:W2:Y:S01]  /*3690*/  LDS R6, [UR5+0x10] ;  /* 0x00001005ff067984 */ /* 0x000ea20008000800 */
[----:B------:R-:W-:Y:S01]  /*36a0*/  IMAD.U32 R0, RZ, RZ, UR6 ;  /* 0x00000006ff007e24 */ /* 0x000fe2000f8e00ff */
[----:B------:R-:W-:-:S03]  /*36b0*/  MOV R4, UR49 ;  /* 0x0000003100047c02 */ /* 0x000fc60008000f00 */
[----:B------:R-:W-:Y:S01]  /*36c0*/  VIADD R0, R0, 0x180 ;  /* 0x0000018000007836 */ /* 0x000fe20000000000 */
[----:B--2---:R-:W-:-:S04]  /*36d0*/  SHF.L.U32 R6, R6, 0x1f, RZ ;  /* 0x0000001f06067819 */ /* 0x004fc800000006ff */
[----:B------:R-:W2:Y:S02]  /*36e0*/  SYNCS.PHASECHK.TRANS64.TRYWAIT P0, [UR5+0x8], R6 ;  /* 0x00000806ff0075a7 */ /* 0x000ea40008001105 */
[----:B--2---:R-:W-:Y:S05]  /*36f0*/  @P0 BRA `(.L_x_65) ;  /* 0x0000000000080947 */ /* 0x004fea0003800000 */
[----:B------:R-:W2:Y:S02]  /*3700*/  SYNCS.PHASECHK.TRANS64.TRYWAIT P0, [UR5+0x8], R6 ;  /* 0x00000806ff0075a7 */ /* 0x000ea40008001105 */
[----:B--2---:R-:W-:Y:S05]  /*3710*/  @!P0 BRA `(.L_x_66) ;  /* 0x00000070006c8947 */ /* 0x004fea0003800000 */
.L_x_65:
[----:B------:R-:W-:Y:S01]  /*3720*/  PRMT R4, R4, 0x654, R0 ;  /* 0x0000065404047816 */ /* 0x000fe20000000000 */
[----:B------:R-:W-:Y:S01]  /*3730*/  HFMA2 R0, -RZ, RZ, 0, 5.9604644775390625e-08 ;  /* 0x00000001ff007431 */ /* 0x000fe200000001ff */
[----:B------:R-:W-:Y:S01]  /*3740*/  UPRMT UR4, UR49, 0x654, UR7 ;  /* 0x0000065431047896 */ /* 0x000fe20008000007 */
[----:B------:R-:W-:Y:S02]  /*3750*/  IMAD.MOV.U32 R8, RZ, RZ, 0xffff ;  /* 0x0000ffffff087424 */ /* 0x000fe400078e00ff */
[----:B--2---:R-:W-:Y:S02]  /*3760*/  IMAD.MOV.U32 R6, RZ, RZ, 0x4 ;  /* 0x00000004ff067424 */ /* 0x004fe400078e00ff */
[----:B------:R-:W-:Y:S01]  /*3770*/  IMAD.SHL.U32 R9, R10, 0x20, RZ ;  /* 0x000000200a097824 */ /* 0x000fe200078e00ff */
[----:B------:R-:W-:Y:S02]  /*3780*/  MOV R5, UR4 ;  /* 0x0000000400057c02 */ /* 0x000fe40008000f00 */
[-C--:B------:R-:W-:Y:S01]  /*3790*/  SHF.L.U32 R8, R8, R10.reuse, RZ ;  /* 0x0000000a08087219 */ /* 0x080fe200000006ff */
[----:B------:R2:W-:Y:S01]  /*37a0*/  SYNCS.ARRIVE.TRANS64.RED RZ, [UR4], R6 ;  /* 0x00000006ffff79a7 */ /* 0x0005e20008000404 */
[----:B------:R-:W-:Y:S01]  /*37b0*/  SHF.L.U32 R7, R0, R10, RZ ;  /* 0x0000000a00077219 */ /* 0x000fe200000006ff */
[----:B------:R2:W-:Y:S04]  /*37c0*/  STS [UR6+0x180], R9 ;  /* 0x00018009ff007988 */ /* 0x0005e80008000806 */
[----:B------:R2:W-:Y:S04]  /*37d0*/  STAS [R4.64], R10 ;  /* 0x0000000a04007dbd */ /* 0x0005e8000c0008ff */
[----:B------:R2:W-:Y:S04]  /*37e0*/  ATOMS.OR RZ, [UR5+0x14], R8 ;  /* 0x00001408ffff798c */ /* 0x0005e8000b000005 */
[----:B------:R2:W-:Y:S04]  /*37f0*/  ATOMS.OR RZ, [UR5+0x18], R7 ;  /* 0x00001807ffff798c */ /* 0x0005e8000b000005 */
[----:B------:R2:W-:Y:S02]  /*3800*/  ATOMS.XOR RZ, [UR5+0x10], R0 ;  /* 0x00001000ffff798c */ /* 0x0005e4000b800005 */
.L_x_62:
[----:B-1----:R-:W-:Y:S05]  /*3810*/  BSYNC B0 ;  /* 0x0000000000007941 */ /* 0x002fea0003800000 */
.L_x_61:
[----:B------:R-:W-:Y:S05]  /*3820*/  BRA.U UP1, `(.L_x_67) ;  /* 0x00000001016c7547 */ /* 0x000fea000b800000 */
[----:B------:R-:W-:-:S03]  /*3830*/  UMOV UR4, 0xffffffff ;  /* 0xffffffff00047882 */ /* 0x000fc60000000000 */
[----:B------:R-:W-:Y:S05]  /*3840*/  BRA.DIV UR4, `(.L_x_68) ;  /* 0x0000007204387947 */ /* 0x000fea000b800000 */
[----:B------:R-:W-:-:S13]  /*3850*/  ELECT P6, URZ, PT ;  /* 0x0000000000ff782f */ /* 0x000fda00038c0000 */
.L_x_172:
[----:B------:R-:W-:Y:S05]  /*3860*/  @!P6 BRA `(.L_x_67) ;  /* 0x00000000005ce947 */ /* 0x000fea0003800000 */
[----:B--2---:R-:W2:Y:S02]  /*3870*/  LDS R4, [UR5+0x10] ;  /* 0x00001005ff047984 */ /* 0x004ea40008000800 */
[----:B--2---:R-:W-:-:S04]  /*3880*/  SHF.L.U32 R4, R4, 0x1f, RZ ;  /* 0x0000001f04047819 */ /* 0x004fc800000006ff */
[----:B------:R-:W2:Y:S02]  /*3890*/  SYNCS.PHASECHK.TRANS64.TRYWAIT P0, [UR5+0x8], R4 ;  /* 0x00000804ff0075a7 */ /* 0x000ea40008001105 */
[----:B--2---:R-:W-:Y:S05]  /*38a0*/  @P0 BRA `(.L_x_69) ;  /* 0x0000000000080947 */ /* 0x004fea0003800000 */
[----:B------:R-:W2:Y:S02]  /*38b0*/  SYNCS.PHASECHK.TRANS64.TRYWAIT P0, [UR5+0x8], R4 ;  /* 0x00000804ff0075a7 */ /* 0x000ea40008001105 */
[----:B--2---:R-:W-:Y:S05]  /*38c0*/  @!P0 BRA `(.L_x_70) ;  /* 0x0000007000388947 */ /* 0x004fea0003800000 */
.L_x_69:
[----:B------:R-:W3:Y:S01]  /*38d0*/  LDS R6, [UR6+0x180] ;  /* 0x00018006ff067984 */ /* 0x000ee20008000800 */
[----:B--2---:R-:W-:Y:S02]  /*38e0*/  HFMA2 R0, -RZ, RZ, 0, 5.9604644775390625e-08 ;  /* 0x00000001ff007431 */ /* 0x004fe400000001ff */
[----:B------:R-:W-:Y:S01]  /*38f0*/  IMAD.MOV.U32 R4, RZ, RZ, 0xffff ;  /* 0x0000ffffff047424 */ /* 0x000fe200078e00ff */
[----:B------:R-:W-:Y:S01]  /*3900*/  UPRMT UR4, UR49, 0x654, UR7 ;  /* 0x0000065431047896 */ /* 0x000fe20008000007 */
[----:B---3--:R-:W-:-:S03]  /*3910*/  IMAD.SHL.U32 R5, R6, 0x20, RZ ;  /* 0x0000002006057824 */ /* 0x008fc600078e00ff */
[-C--:B------:R-:W-:Y:S02]  /*3920*/  SHF.L.U32 R4, R4, R6.reuse, RZ ;  /* 0x0000000604047219 */ /* 0x080fe400000006ff */
[----:B------:R-:W-:Y:S01]  /*3930*/  SHF.L.U32 R6, R0, R6, RZ ;  /* 0x0000000600067219 */ /* 0x000fe200000006ff */
[----:B------:R3:W-:Y:S04]  /*3940*/  STS [UR6+0x180], R5 ;  /* 0x00018005ff007988 */ /* 0x0007e80008000806 */
[----:B------:R3:W-:Y:S04]  /*3950*/  ATOMS.OR RZ, [UR5+0x14], R4 ;  /* 0x00001404ffff798c */ /* 0x0007e8000b000005 */
[----:B------:R3:W-:Y:S01]  /*3960*/  ATOMS.OR RZ, [UR5+0x18], R6 ;  /* 0x00001806ffff798c */ /* 0x0007e2000b000005 */
[----:B------:R-:W-:Y:S03]  /*3970*/  SYNCS.ARRIVE.TRANS64.RED.A1T0 RZ, [UR4], RZ ;  /* 0x000000ffffff79a7 */ /* 0x000fe60008100404 */
[----:B------:R3:W-:Y:S01]  /*3980*/  ATOMS.XOR RZ, [UR5+0x10], R0 ;  /* 0x00001000ffff798c */ /* 0x0007e2000b800005 */
[----:B------:R-:W-:Y:S05]  /*3990*/  BRA `(.L_x_67) ;  /* 0x0000000000107947 */ /* 0x000fea0003800000 */
.L_x_60:
[----:B------:R-:W-:Y:S02]  /*39a0*/  MOV R0, 0xffffffff ;  /* 0xffffffff00007802 */ /* 0x000fe40000000f00 */
[----:B------:R-:W-:-:S03]  /*39b0*/  MOV R4, 0x39e0 ;  /* 0x000039e000047802 */ /* 0x000fc60000000f00 */
[----:B------:R2:W-:Y:S04]  /*39c0*/  STS [UR6+0x180], R0 ;  /* 0x00018000ff007988 */ /* 0x0005e80008000806 */
[----:B-12--5:R-:W-:Y:S05]  /*39d0*/  CALL.REL.NOINC `($__internal_1_$__cuda_sm10x_tcgen05_guardrail_trap_phase_invalid_during_alloc) ;  /* 0x0000007800087944 */ /* 0x026fea0003c00000 */
.L_x_67:
[----:B------:R-:W-:Y:S05]  /*39e0*/  WARPSYNC.ALL ;  /* 0x0000000000007948 */ /* 0x000fea0003800000 */
[----:B------:R-:W4:Y:S01]  /*39f0*/  S2UR UR4, SR_CgaCtaId ;  /* 0x00000000000479c3 */ /* 0x000f220000008800 */
[----:B------:R-:W-:Y:S01]  /*3a00*/  UMOV UR26, 0x400 ;  /* 0x00000400001a7882 */ /* 0x000fe20000000000 */
[----:B------:R-:W-:-:S06]  /*3a10*/  NOP ;  /* 0x0000000000007918 */ /* 0x000fcc0000000000 */
[----:B------:R-:W-:Y:S06]  /*3a20*/  BAR.ARV 0x6, 0xa0 ;  /* 0x0182800000007b1d */ /* 0x000fec0000002000 */
[----:B------:R-:W1:Y:S01]  /*3a30*/  LDCU UR6, c[0x0][0x38c] ;  /* 0x00007180ff0677ac */ /* 0x000e620008000800 */
[----:B------:R-:W-:Y:S01]  /*3a40*/  LOP3.LUT R3, R3, 0xffff, RZ, 0xc0, !PT ;  /* 0x0000ffff03037812 */ /* 0x000fe200078ec0ff */
[----:B--2---:R-:W-:Y:S01]  /*3a50*/  IMAD.MOV.U32 R9, RZ, RZ, 0x1 ;  /* 0x00000001ff097424 */ /* 0x004fe200078e00ff */
[----:B------:R-:W-:Y:S01]  /*3a60*/  LOP3.LUT R2, R2, 0xffff, RZ, 0xc0, !PT ;  /* 0x0000ffff02027812 */ /* 0x000fe200078ec0ff */
[----:B------:R-:W-:Y:S01]  /*3a70*/  IMAD.MOV.U32 R8, RZ, RZ, RZ ;  /* 0x000000ffff087224 */ /* 0x000fe200078e00ff */
[----:B------:R-:W-:Y:S01]  /*3a80*/  R2UR UR28, R3 ;  /* 0x00000000031c72ca */ /* 0x000fe200000e0000 */
[----:B------:R-:W-:Y:S01]  /*3a90*/  UMOV UR32, URZ ;  /* 0x000000ff00207c82 */ /* 0x000fe20008000000 */
[----:B------:R-:W-:-:S02]  /*3aa0*/  R2UR UR42, R2 ;  /* 0x00000000022a72ca */ /* 0x000fc400000e0000 */
[----:B------:R-:W-:Y:S01]  /*3ab0*/  CS2R R2, SRZ ;  /* 0x0000000000027805 */ /* 0x000fe2000001ff00 */
[----:B------:R-:W-:Y:S01]  /*3ac0*/  UMOV UR23, URZ ;  /* 0x000000ff00177c82 */ /* 0x000fe20008000000 */
[----:B----4-:R-:W-:Y:S01]  /*3ad0*/  ULEA UR26, UR4, UR26, 0x18 ;  /* 0x0000001a041a7291 */ /* 0x010fe2000f8ec0ff */
[----:B------:R-:W-:Y:S01]  /*3ae0*/  UMOV UR22, URZ ;  /* 0x000000ff00167c82 */ /* 0x000fe20008000000 */
[----:B------:R-:W-:Y:S02]  /*3af0*/  UISETP.NE.AND UP3, UPT, UR48, URZ, UPT ;  /* 0x000000ff3000728c */ /* 0x000fe4000bf65270 */
[----:B------:R-:W-:Y:S02]  /*3b00*/  UIADD3 UR5, UPT, UPT, UR26, 0x6300, URZ ;  /* 0x000063001a057890 */ /* 0x000fe4000fffe0ff */
[----:B------:R-:W-:-:S03]  /*3b10*/  UIADD3 UR4, UPT, UPT, UR26, 0x16300, URZ ;  /* 0x000163001a047890 */ /* 0x000fc6000fffe0ff */
[----:B---3--:R-:W2:Y:S01]  /*3b20*/  LDS R0, [UR26+0x180] ;  /* 0x0001801aff007984 */ /* 0x008ea20008000800 */
[----:B-1----:R-:W-:Y:S02]  /*3b30*/  UIADD3 UR6, UPT, UPT, UR6, 0x7f, URZ ;  /* 0x0000007f06067890 */ /* 0x002fe4000fffe0ff */
[----:B------:R-:W-:Y:S02]  /*3b40*/  USHF.R.U32.HI UR5, URZ, 0x4, UR5 ;  /* 0x00000004ff057899 */ /* 0x000fe40008011605 */
[----:B------:R-:W-:Y:S02]  /*3b50*/  USHF.R.S32.HI UR33, URZ, 0x1f, UR6 ;  /* 0x0000001fff217899 */ /* 0x000fe40008011406 */
[----:B------:R-:W-:Y:S02]  /*3b60*/  USHF.R.U32.HI UR4, URZ, 0x4, UR4 ;  /* 0x00000004ff047899 */ /* 0x000fe40008011604 */
[----:B------:R-:W-:Y:S02]  /*3b70*/  ULEA.HI UR33, UR33, UR6, URZ, 0x7 ;  /* 0x0000000621217291 */ /* 0x000fe4000f8f38ff */
[----:B------:R-:W-:-:S02]  /*3b80*/  ULOP3.LUT UR5, UR5, 0x3fff, URZ, 0xc0, !UPT ;  /* 0x00003fff05057892 */ /* 0x000fc4000f8ec0ff */
[----:B------:R-:W-:Y:S02]  /*3b90*/  USHF.R.S32.HI UR33, URZ, 0x7, UR33 ;  /* 0x00000007ff217899 */ /* 0x000fe40008011421 */
[----:B------:R-:W-:Y:S02]  /*3ba0*/  ULOP3.LUT UR30, UR4, 0x3fff, URZ, 0xc0, !UPT ;  /* 0x00003fff041e7892 */ /* 0x000fe4000f8ec0ff */
[----:B------:R-:W-:Y:S01]  /*3bb0*/  UISETP.LT.AND UP0, UPT, UR33, 0x1, UPT ;  /* 0x000000012100788c */ /* 0x000fe2000bf01270 */
[----:B------:R-:W-:Y:S01]  /*3bc0*/  UMOV UR40, 0x0 ;  /* 0x0000000000287882 */ /* 0x000fe20000000000 */
[----:B------:R-:W-:Y:S01]  /*3bd0*/  UMOV UR41, 0x84004a0 ;  /* 0x084004a000297882 */ /* 0x000fe20000000000 */
[----:B------:R-:W-:Y:S02]  /*3be0*/  ULOP3.LUT UR29, UR5, 0x10000, URZ, 0xfc, !UPT ;  /* 0x00010000051d7892 */ /* 0x000fe4000f8efcff */
[----:B------:R-:W-:Y:S02]  /*3bf0*/  ULOP3.LUT UR30, UR30, 0x10000, URZ, 0xfc, !UPT ;  /* 0x000100001e1e7892 */ /* 0x000fe4000f8efcff */
[----:B------:R-:W-:Y:S01]  /*3c00*/  USEL UR43, UR33, 0x1, !UP0 ;  /* 0x00000001212b7887 */ /* 0x000fe2000c000000 */
[----:B------:R-:W-:Y:S01]  /*3c10*/  UMOV UR38, 0x0 ;  /* 0x0000000000267882 */ /* 0x000fe20000000000 */
[----:B------:R-:W-:Y:S01]  /*3c20*/  UMOV UR39, 0x84004a0 ;  /* 0x084004a000277882 */ /* 0x000fe20000000000 */
[----:B------:R-:W-:Y:S01]  /*3c30*/  UMOV UR36, 0x0 ;  /* 0x0000000000247882 */ /* 0x000fe20000000000 */
[----:B------:R-:W-:Y:S01]  /*3c40*/  UMOV UR37, 0x84004a0 ;  /* 0x084004a000257882 */ /* 0x000fe20000000000 */
[----:B------:R-:W-:Y:S01]  /*3c50*/  UMOV UR34, 0x0 ;  /* 0x0000000000227882 */ /* 0x000fe20000000000 */
[----:B------:R-:W-:Y:S01]  /*3c60*/  UMOV UR35, 0x84004a0 ;  /* 0x084004a000237882 */ /* 0x000fe20000000000 */
[----:B--2---:R-:W-:-:S15]  /*3c70*/  R2UR UR44, R0 ;  /* 0x00000000002c72ca */ /* 0x004fde00000e0000 */
.L_x_78:
[C---:B------:R-:W-:Y:S02]  /*3c80*/  LEA R0, R8.reuse, UR26, 0x3 ;  /* 0x0000001a08007c11 */ /* 0x040fe4000f8e18ff */
[----:B------:R-:W-:Y:S02]  /*3c90*/  SHF.L.U32 R4, R3, 0x1f, RZ ;  /* 0x0000001f03047819 */ /* 0x000fe400000006ff */
[----:B------:R-:W-:Y:S02]  /*3ca0*/  LEA R5, R8, UR26, 0x4 ;  /* 0x0000001a08057c11 */ /* 0x000fe4000f8e20ff */
[----:B------:R-:W1:Y:S02]  /*3cb0*/  SYNCS.PHASECHK.TRANS64.TRYWAIT P0, [R0+URZ+0xd0], R4 ;  /* 0x0000d004000075a7 */ /* 0x000e6400080011ff */
[----:B-1-3--:R-:W-:Y:S05]  /*3cc0*/  @!P0 BRA `(.L_x_71) ;  /* 0x0000006c00508947 */ /* 0x00afea0003800000 */
.L_x_173:
[----:B-1----:R-:W1:Y:S01]  /*3cd0*/  LDS.128 R4, [R5+0x160] ;  /* 0x0001600005047984 */ /* 0x002e620000000c00 */
[----:B------:R-:W-:Y:S02]  /*3ce0*/  VIADD R0, R0, 0xe0 ;  /* 0x000000e000007836 */ /* 0x000fe40000000000 */
[----:B------:R-:W-:Y:S01]  /*3cf0*/  VIADD R8, R8, 0x1 ;  /* 0x0000000108087836 */ /* 0x000fe20000000000 */
[----:B------:R-:W-:Y:S01]  /*3d00*/  @!PT LDS RZ, [RZ] ;  /* 0x00000000fffff984 */ /* 0x000fe20000000800 */
[----:B------:R-:W-:Y:S01]  /*3d10*/  @!PT LDS RZ, [RZ] ;  /* 0x00000000fffff984 */ /* 0x000fe20000000800 */
[----:B------:R-:W-:Y:S01]  /*3d20*/  @!PT LDS RZ, [RZ] ;  /* 0x00000000fffff984 */ /* 0x000fe20000000800 */
[----:B------:R-:W-:Y:S01]  /*3d30*/  @!PT LDS RZ, [RZ] ;  /* 0x00000000fffff984 */ /* 0x000fe20000000800 */
[----:B------:R2:W-:Y:S06]  /*3d40*/  MEMBAR.ALL.CTA ;  /* 0x0000000000007992 */ /* 0x0005ec0000008000 */
[----:B--2---:R-:W2:Y:S01]  /*3d50*/  FENCE.VIEW.ASYNC.S ;  /* 0x00000000000073c6 */ /* 0x004ea20000000000 */
[----:B------:R-:W-:-:S04]  /*3d60*/  PRMT R0, RZ, 0x654, R0 ;  /* 0x00000654ff007816 */ /* 0x000fc80000000000 */
[----:B--2---:R2:W-:Y:S01]  /*3d70*/  SYNCS.ARRIVE.TRANS64.RED.A1T0 RZ, [R0+URZ], RZ ;  /* 0x000000ff00ff79a7 */ /* 0x0045e200081004ff */
[----:B-1----:R-:W-:Y:S01]  /*3d80*/  LOP3.LUT P1, RZ, R6, 0x1, RZ, 0xc0, !PT ;  /* 0x0000000106ff7812 */ /* 0x002fe2000782c0ff */
[----:B--2---:R-:W-:-:S12]  /*3d90*/  BRA.U UP3, `(.L_x_72) ;  /* 0x0000000503087547 */ /* 0x004fd8000b800000 */
[----:B------:R-:W1:Y:S01]  /*3da0*/  LDCU UR4, c[0x0][0x38c] ;  /* 0x00007180ff0477ac */ /* 0x000e620008000800 */
[----:B------:R-:W-:Y:S02]  /*3db0*/  PLOP3.LUT P2, PT, PT, PT, PT, 0x80, 0x8 ;  /* 0x000000000008781c */ /* 0x000fe40003f4f070 */
[----:B------:R-:W-:Y:S01]  /*3dc0*/  SHF.L.U32 R4, R9, 0x1f, RZ ;  /* 0x0000001f09047819 */ /* 0x000fe200000006ff */
[----:B------:R-:W-:Y:S02]  /*3dd0*/  ULEA UR31, UR32, UR26, 0x3 ;  /* 0x0000001a201f7291 */ /* 0x000fe4000f8e18ff */
[----:B------:R-:W-:Y:S02]  /*3de0*/  ULEA UR11, UR32, UR44, 0x7 ;  /* 0x0000002c200b7291 */ /* 0x000fe4000f8e38ff */
[----:B-1----:R-:W-:-:S06]  /*3df0*/  UISETP.GE.AND UP0, UPT, UR4, 0x1, UPT ;  /* 0x000000010400788c */ /* 0x002fcc000bf06270 */
[----:B------:R-:W-:-:S05]  /*3e00*/  PLOP3.LUT P0, PT, PT, PT, UP0, 0x80, 0x8 ;  /* 0x000000000008781c */ /* 0x000fca0003f0f008 */
[----:B------:R-:W-:-:S08]  /*3e10*/  @UP0 ULEA UR4, UR23, UR26, 0x3 ;  /* 0x0000001a17040291 */ /* 0x000fd0000f8e18ff */
[----:B------:R-:W-:-:S04]  /*3e20*/  @P0 SHF.L.U32 R0, R2, 0x1f, RZ ;  /* 0x0000001f02000819 */ /* 0x000fc800000006ff */
[----:B------:R1:W2:Y:S01]  /*3e30*/  @P0 SYNCS.PHASECHK.TRANS64.TRYWAIT P2, [UR4], R0 ;  /* 0x00000000ff0005a7 */ /* 0x0002a20008041104 */
[----:B------:R-:W3:Y:S02]  /*3e40*/  SYNCS.PHASECHK.TRANS64.TRYWAIT P0, [UR31+0x110], R4 ;  /* 0x00011004ff0075a7 */ /* 0x000ee4000800111f */
[----:B-123--:R-:W-:Y:S05]  /*3e50*/  @!P0 BRA `(.L_x_73) ;  /* 0x0000006c00008947 */ /* 0x00efea0003800000 */
.L_x_175:
[----:B------:R-:W-:Y:S01]  /*3e60*/  UMOV UR27, UR22 ;  /* 0x00000016001b7c82 */ /* 0x000fe20008000000 */
[----:B------:R-:W-:Y:S05]  /*3e70*/  BRA.U !UP0, `(.L_x_74) ;  /* 0x0000000108c07547 */ /* 0x000fea000b800000 */
[----:B------:R-:W-:Y:S02]  /*3e80*/  UIADD3 UR27, UPT, UPT, UR43, UR22, URZ ;  /* 0x000000162b1b7290 */ /* 0x000fe4000fffe0ff */
[----:B------:R-:W-:Y:S01]  /*3e90*/  UPLOP3.LUT UP2, UPT, UPT, UPT, UPT, 0x40, 0x4 ;  /* 0x000000000004789c */ /* 0x000fe20003f4e870 */
[----:B------:R-:W-:Y:S01]  /*3ea0*/  UMOV UR24, UR33 ;  /* 0x0000002100187c82 */ /* 0x000fe20008000000 */
[----:B------:R-:W-:-:S09]  /*3eb0*/  UMOV UR10, UR23 ;  /* 0x00000017000a7c82 */ /* 0x000fd20008000000 */
.L_x_77:
[----:B--2---:R-:W-:Y:S01]  /*3ec0*/  ULEA UR5, UR10, UR26, 0x3 ;  /* 0x0000001a0a057291 */ /* 0x004fe2000f8e18ff */
[----:B---3--:R-:W-:Y:S11]  /*3ed0*/  @P2 BRA `(.L_x_75) ;  /* 0x00000000000c2947 */ /* 0x008ff60003800000 */
[----:B-1----:R-:W-:Y:S04]  /*3ee0*/  SHF.L.U32 R4, R2, 0x1f, RZ ;  /* 0x0000001f02047819 */ /* 0x002fe800000006ff */
[----:B------:R-:W1:Y:S02]  /*3ef0*/  SYNCS.PHASECHK.TRANS64.TRYWAIT P0, [UR5], R4 ;  /* 0x00000004ff0075a7 */ /* 0x000e640008001105 */
[----:B-1----:R-:W-:Y:S05]  /*3f00*/  @!P0 BRA `(.L_x_76) ;  /* 0x0000006800ec8947 */ /* 0x002fea0003800000 */
.L_x_75:
[----:B------:R-:W-:Y:S01]  /*3f10*/  UISETP.NE.AND UP0, UPT, UR24, 0x1, UPT ;  /* 0x000000011800788c */ /* 0x000fe2000bf05270 */
[----:B------:R-:W-:Y:S01]  /*3f20*/  PLOP3.LUT P2, PT, PT, PT, PT, 0x80, 0x8 ;  /* 0x000000000008781c */ /* 0x000fe20003f4f070 */
[----:B------:R-:W-:Y:S02]  /*3f30*/  UIADD3 UR4, UPT, UPT, UR10, 0x1, URZ ;  /* 0x000000010a047890 */ /* 0x000fe4000fffe0ff */
[----:B------:R-:W-:Y:S02]  /*3f40*/  UIADD3 UR25, UPT, UPT, UR5, 0x40, URZ ;  /* 0x0000004005197890 */ /* 0x000fe4000fffe0ff */
[----:B------:R-:W-:Y:S01]  /*3f50*/  UISETP.NE.AND UP1, UPT, UR4, 0x8, UPT ;  /* 0x000000080400788c */ /* 0x000fe2000bf25270 */
[----:B------:R-:W-:Y:S01]  /*3f60*/  PLOP3.LUT P0, PT, PT, PT, UP0, 0x80, 0x8 ;  /* 0x000000000008781c */ /* 0x000fe20003f0f008 */
[----:B------:R-:W-:Y:S02]  /*3f70*/  UIADD3 UR22, UPT, UPT, UR22, 0x1, URZ ;  /* 0x0000000116167890 */ /* 0x000fe4000fffe0ff */
[----:B------:R-:W-:Y:S02]  /*3f80*/  USEL UR6, URZ, 0x1, UP1 ;  /* 0x00000001ff067887 */ /* 0x000fe40008800000 */
[----:B------:R-:W-:Y:S02]  /*3f90*/  USEL UR23, UR4, URZ, UP1 ;  /* 0x000000ff04177287 */ /* 0x000fe40008800000 */
[----:B------:R-:W-:Y:S02]  /*3fa0*/  UIADD3 UR24, UPT, UPT, UR24, -0x1, URZ ;  /* 0xffffffff18187890 */ /* 0x000fe4000fffe0ff */
[----:B------:R-:W-:Y:S01]  /*3fb0*/  @UP0 ULEA UR4, UR23, UR26, 0x3 ;  /* 0x0000001a17040291 */ /* 0x000fe2000f8e18ff */
[----:B------:R-:W-:Y:S01]  /*3fc0*/  LOP3.LUT R2, R2, UR6, RZ, 0x3c, !PT ;  /* 0x0000000602027c12 */ /* 0x000fe2000f8e3cff */
[----:B------:R-:W-:Y:S02]  /*3fd0*/  ULEA UR6, UR10, UR30, 0xa ;  /* 0x0000001e0a067291 */ /* 0x000fe4000f8e50ff */
[----:B------:R-:W-:Y:S01]  /*3fe0*/  UISETP.NE.AND UP0, UPT, UR22, UR27, UPT ;  /* 0x0000001b1600728c */ /* 0x000fe2000bf05270 */
[----:B-1----:R-:W-:Y:S01]  /*3ff0*/  @P0 SHF.L.U32 R0, R2, 0x1f, RZ ;  /* 0x0000001f02000819 */ /* 0x002fe200000006ff */
[----:B------:R-:W-:Y:S02]  /*4000*/  UIADD3 UR20, UPT, UPT, UR6, 0x2, URZ ;  /* 0x0000000206147890 */ /* 0x000fe4000fffe0ff */
[----:B------:R-:W-:Y:S01]  /*4010*/  UIADD3 UR16, UPT, UPT, UR6, 0x4, URZ ;  /* 0x0000000406107890 */ /* 0x000fe2000fffe0ff */
[----:B------:R2:W3:Y:S01]  /*4020*/  @P0 SYNCS.PHASECHK.TRANS64.TRYWAIT P2, [UR4], R0 ;  /* 0x00000000ff0005a7 */ /* 0x0004e20008041104 */
[----:B------:R-:W-:Y:S02]  /*4030*/  ULEA UR4, UR10, UR29, 0x9 ;  /* 0x0000001d0a047291 */ /* 0x000fe4000f8e48ff */
[----:B------:R-:W-:Y:S02]  /*4040*/  UIADD3 UR12, UPT, UPT, UR6, 0x6, URZ ;  /* 0x00000006060c7890 */ /* 0x000fe4000fffe0ff */
[----:B------:R-:W-:Y:S02]  /*4050*/  UIADD3 UR18, UPT, UPT, UR4, 0x2, URZ ;  /* 0x0000000204127890 */ /* 0x000fe4000fffe0ff */
[----:B------:R-:W-:Y:S02]  /*4060*/  UIADD3 UR14, UPT, UPT, UR4, 0x4, URZ ;  /* 0x00000004040e7890 */ /* 0x000fe4000fffe0ff */
[----:B------:R-:W-:Y:S01]  /*4070*/  UIADD3 UR8, UPT, UPT, UR4, 0x6, URZ ;  /* 0x0000000604087890 */ /* 0x000fe2000fffe0ff */
[----:B------:R-:W-:Y:S01]  /*4080*/  UMOV UR7, 0x40004040 ;  /* 0x4000404000077882 */ /* 0x000fe20000000000 */
[----:B------:R-:W-:Y:S01]  /*4090*/  UMOV UR5, 0x40004040 ;  /* 0x4000404000057882 */ /* 0x000fe20000000000 */
[----:B------:R-:W-:Y:S01]  /*40a0*/  UMOV UR21, 0x40004040 ;  /* 0x4000404000157882 */ /* 0x000fe20000000000 */
[----:B------:R2:W-:Y:S01]  /*40b0*/  UTCIMMA.2CTA gdesc[UR4], gdesc[UR6], tmem[UR11], tmem[UR40], idesc[UR41], UP2 ;  /* 0x00ff2806040075ea */ /* 0x0005e2000920010b */
[----:B------:R-:W-:Y:S01]  /*40c0*/  UPLOP3.LUT UP2, UPT, UPT, UPT, UPT, 0x80, 0x8 ;  /* 0x000000000008789c */ /* 0x000fe20003f4f070 */
[----:B------:R-:W-:Y:S01]  /*40d0*/  UMOV UR19, 0x40004040 ;  /* 0x4000404000137882 */ /* 0x000fe20000000000 */
[----:B------:R-:W-:Y:S01]  /*40e0*/  UMOV UR17, 0x40004040 ;  /* 0x4000404000117882 */ /* 0x000fe20000000000 */
[----:B------:R2:W-:Y:S01]  /*40f0*/  UTCIMMA.2CTA gdesc[UR18], gdesc[UR20], tmem[UR11], tmem[UR38], idesc[UR39], UPT ;  /* 0x00ff2614120075ea */ /* 0x0005e2000ba0010b */
[----:B------:R-:W-:Y:S01]  /*4100*/  UMOV UR15, 0x40004040 ;  /* 0x40004040000f7882 */ /* 0x000fe20000000000 */
[----:B------:R-:W-:Y:S01]  /*4110*/  UMOV UR13, 0x40004040 ;  /* 0x40004040000d7882 */ /* 0x000fe20000000000 */
[----:B------:R-:W-:Y:S01]  /*4120*/  UMOV UR9, 0x40004040 ;  /* 0x4000404000097882 */ /* 0x000fe20000000000 */
[----:B------:R2:W-:Y:S01]  /*4130*/  UTCIMMA.2CTA gdesc[UR14], gdesc[UR16], tmem[UR11], tmem[UR36], idesc[UR37], UPT ;  /* 0x00ff24100e0075ea */ /* 0x0005e2000ba0010b */
[----:B------:R2:W-:Y:S01]  /*4140*/  UTCIMMA.2CTA gdesc[UR8], gdesc[UR12], tmem[UR11], tmem[UR34], idesc[UR35], UPT ;  /* 0x00ff220c080075ea */ /* 0x0005e2000ba0010b */
[----:B------:R2:W-:Y:S01]  /*4150*/  UTCBAR.2CTA.MULTICAST [UR25], URZ, UR28 ;  /* 0x000000ff190073e9 */ /* 0x0005e2000820081c */
[----:B------:R-:W-:Y:S01]  /*4160*/  UMOV UR10, UR23 ;  /* 0x00000017000a7c82 */ /* 0x000fe20008000000 */
[----:B------:R-:W-:Y:S05]  /*4170*/  BRA.U UP0, `(.L_x_77) ;  /* 0xfffffffd00507547 */ /* 0x000fea000b83ffff */
.L_x_74:
[----:B--2---:R-:W-:Y:S01]  /*4180*/  UIADD3 UR4, UPT, UPT, UR31, 0xf0, URZ ;  /* 0x000000f01f047890 */ /* 0x004fe2000fffe0ff */
[----:B------:R-:W-:-:S08]  /*4190*/  UMOV UR22, UR27 ;  /* 0x0000001b00167c82 */ /* 0x000fd00008000000 */
[----:B------:R2:W-:Y:S01]  /*41a0*/  UTCBAR.2CTA.MULTICAST [UR4], URZ, UR42 ;  /* 0x000000ff040073e9 */ /* 0x0005e2000820082a */
[----:B------:R-:W-:Y:S02]  /*41b0*/  NOP ;  /* 0x0000000000007918 */ /* 0x000fe40000000000 */
.L_x_72:
[----:B--2---:R-:W-:Y:S01]  /*41c0*/  UIADD3 UR4, UPT, UPT, UR32, 0x1, URZ ;  /* 0x0000000120047890 */ /* 0x004fe2000fffe0ff */
[----:B------:R-:W-:-:S03]  /*41d0*/  ISETP.NE.AND P0, PT, R8, 0x2, PT ;  /* 0x000000020800780c */ /* 0x000fc60003f05270 */
[----:B------:R-:W-:Y:S01]  /*41e0*/  UISETP.NE.AND UP0, UPT, UR4, 0x4, UPT ;  /* 0x000000040400788c */ /* 0x000fe2000bf05270 */
[----:B-1----:R-:W-:Y:S02]  /*41f0*/  SEL R0, RZ, 0x1, P0 ;  /* 0x00000001ff007807 */ /* 0x002fe40000000000 */
[----:B------:R-:W-:Y:S01]  /*4200*/  SEL R8, R8, RZ, P0 ;  /* 0x000000ff08087207 */ /* 0x000fe20000000000 */
[----:B------:R-:W-:Y:S01]  /*4210*/  USEL UR5, URZ, 0x1, UP0 ;  /* 0x00000001ff057887 */ /* 0x000fe20008000000 */
[----:B------:R-:W-:Y:S01]  /*4220*/  LOP3.LUT R3, R3, R0, RZ, 0x3c, !PT ;  /* 0x0000000003037212 */ /* 0x000fe200078e3cff */
[----:B------:R-:W-:-:S04]  /*4230*/  USEL UR32, UR4, URZ, UP0 ;  /* 0x000000ff04207287 */ /* 0x000fc80008000000 */
[----:B------:R-:W-:Y:S01]  /*4240*/  LOP3.LUT R9, R9, UR5, RZ, 0x3c, !PT ;  /* 0x0000000509097c12 */ /* 0x000fe2000f8e3cff */
[----:B------:R-:W-:Y:S07]  /*4250*/  @P1 BRA `(.L_x_78) ;  /* 0xfffffff800881947 */ /* 0x000fee000383ffff */
[----:B------:R-:W1:Y:S01]  /*4260*/  S2UR UR8, SR_CgaCtaId ;  /* 0x00000000000879c3 */ /* 0x000e620000008800 */
[----:B------:R-:W-:Y:S01]  /*4270*/  ELECT P0, URZ, PT ;  /* 0x0000000000ff782f */ /* 0x000fe20003800000 */
[----:B------:R-:W-:Y:S01]  /*4280*/  HFMA2 R0, -RZ, RZ, 0, 5.9604644775390625e-08 ;  /* 0x00000001ff007431 */ /* 0x000fe200000001ff */
[----:B------:R-:W-:-:S05]  /*4290*/  UMOV UR4, 0x40 ;  /* 0x0000004000047882 */ /* 0x000fca0000000000 */
[----:B------:R-:W-:Y:S01]  /*42a0*/  UVIRTCOUNT.DEALLOC.SMPOOL 0x80 ;  /* 0x000000800000784c */ /* 0x000fe20000000000 */
[----:B------:R-:W-:Y:S02]  /*42b0*/  UISETP.NE.AND UP1, UPT, UR48, URZ, UPT ;  /* 0x000000ff3000728c */ /* 0x000fe4000bf25270 */
[----:B-1----:R-:W-:-:S09]  /*42c0*/  ULEA UR8, UR8, UR4, 0x18 ;  /* 0x0000000408087291 */ /* 0x002fd2000f8ec0ff */
[----:B------:R1:W-:Y:S01]  /*42d0*/  @P0 STS.U8 [UR8+0x1c], R0 ;  /* 0x00001c00ff000988 */ /* 0x0003e20008000008 */
[----:B------:R-:W-:Y:S05]  /*42e0*/  BRA.U UP1, `(.L_x_79) ;  /* 0x0000000101a07547 */ /* 0x000fea000b800000 */
[----:B------:R-:W-:Y:S01]  /*42f0*/  UIADD3 UR7, UPT, UPT, UR26, 0x110, URZ ;  /* 0x000001101a077890 */ /* 0x000fe2000fffe0ff */
[----:B------:R-:W-:-:S03]  /*4300*/  SHF.L.U32 R2, R9, 0x1f, RZ ;  /* 0x0000001f09027819 */ /* 0x000fc600000006ff */
[----:B------:R-:W-:-:S09]  /*4310*/  ULEA UR4, UR32, UR7, 0x3 ;  /* 0x0000000720047291 */ /* 0x000fd2000f8e18ff */
[----:B------:R-:W2:Y:S02]  /*4320*/  SYNCS.PHASECHK.TRANS64.TRYWAIT P0, [UR4], R2 ;  /* 0x00000002ff0075a7 */ /* 0x000ea40008001104 */
[----:B--2---:R-:W-:Y:S05]  /*4330*/  @!P0 BRA `(.L_x_80) ;  /* 0x0000006400f88947 */ /* 0x004fea0003800000 */
.L_x_178:
        /* <DEDUP_REMOVED lines=9> */
.L_x_180:
        /* <DEDUP_REMOVED lines=9> */
.L_x_182:
[----:B------:R-:W-:-:S04]  /*4460*/  UIADD3 UR4, UPT, UPT, UR4, 0x1, URZ ;  /* 0x0000000104047890 */ /* 0x000fc8000fffe0ff */
[----:B------:R-:W-:-:S04]  /*4470*/  UISETP.NE.AND UP0, UPT, UR4, 0x4, UPT ;  /* 0x000000040400788c */ /* 0x000fc8000bf05270 */
[----:B------:R-:W-:Y:S02]  /*4480*/  USEL UR5, URZ, 0x1, UP0 ;  /* 0x00000001ff057887 */ /* 0x000fe40008000000 */
[----:B------:R-:W-:-:S04]  /*4490*/  USEL UR4, UR4, URZ, UP0 ;  /* 0x000000ff04047287 */ /* 0x000fc80008000000 */
[----:B------:R-:W-:Y:S01]  /*44a0*/  ULEA UR4, UR4, UR7, 0x3 ;  /* 0x0000000704047291 */ /* 0x000fe2000f8e18ff */
[----:B------:R-:W-:-:S04]  /*44b0*/  LOP3.LUT R2, R2, UR5, RZ, 0x3c, !PT ;  /* 0x0000000502027c12 */ /* 0x000fc8000f8e3cff */
[----:B------:R-:W-:Y:S01]  /*44c0*/  SHF.L.U32 R2, R2, 0x1f, RZ ;  /* 0x0000001f02027819 */ /* 0x000fe200000006ff */
[----:B-1----:R-:W-:-:S04]  /*44d0*/  IMAD.U32 R0, RZ, RZ, UR4 ;  /* 0x00000004ff007e24 */ /* 0x002fc8000f8e00ff */
[----:B------:R1:W2:Y:S03]  /*44e0*/  SYNCS.PHASECHK.TRANS64.TRYWAIT P0, [R0+URZ], R2 ;  /* 0x00000002000075a7 */ /* 0x0002a600080011ff */
[----:B--2---:R-:W-:Y:S05]  /*44f0*/  @!P0 NANOSLEEP.SYNCS 0x989680 ;  /* 0x009896800000895d */ /* 0x004fea0003900000 */
[----:B------:R-:W2:Y:S02]  /*4500*/  @!P0 SYNCS.PHASECHK.TRANS64 P0, [R0+URZ], R2 ;  /* 0x00000002000085a7 */ /* 0x000ea400080010ff */
[----:B--2---:R-:W-:Y:S05]  /*4510*/  @P0 BRA `(.L_x_83) ;  /* 0x0000000000200947 */ /* 0x004fea0003800000 */
.L_x_84:
[----:B--2---:R2:W4:Y:S02]  /*4520*/  SYNCS.PHASECHK.TRANS64.TRYWAIT P0, [R0+URZ], R2 ;  /* 0x00000002000075a7 */ /* 0x00452400080011ff */
[----:B----4-:R-:W-:Y:S05]  /*4530*/  @!P0 NANOSLEEP.SYNCS 0x989680 ;  /* 0x009896800000895d */ /* 0x010fea0003900000 */
[----:B------:R-:W4:Y:S02]  /*4540*/  @!P0 SYNCS.PHASECHK.TRANS64 P0, [R0+URZ], R2 ;  /* 0x00000002000085a7 */ /* 0x000f2400080010ff */
[----:B----4-:R-:W-:Y:S05]  /*4550*/  @!P0 BRA `(.L_x_84) ;  /* 0xfffffffc00f08947 */ /* 0x010fea000383ffff */
[----:B------:R-:W-:Y:S05]  /*4560*/  BRA `(.L_x_83) ;  /* 0x00000000000c7947 */ /* 0x000fea0003800000 */
.L_x_79:
[----:B------:R-:W-:-:S04]  /*4570*/  UIADD3 UR4, UPT, UPT, UR26, 0x150, URZ ;  /* 0x000001501a047890 */ /* 0x000fc8000fffe0ff */
[----:B------:R-:W-:-:S09]  /*4580*/  UPRMT UR4, UR49, 0x654, UR4 ;  /* 0x0000065431047896 */ /* 0x000fd20008000004 */
[----:B------:R-:W-:Y:S03]  /*4590*/  SYNCS.ARRIVE.TRANS64.RED.A1T0 RZ, [UR4], RZ ;  /* 0x000000ffffff79a7 */ /* 0x000fe60008100404 */
.L_x_83:
[----:B-12---:R-:W-:Y:S01]  /*45a0*/  SHF.L.U32 R2, RZ, 0x1f, RZ ;  /* 0x0000001fff027819 */ /* 0x006fe200000006ff */
[----:B------:R-:W-:Y:S01]  /*45b0*/  UIADD3 UR4, UPT, UPT, UR26, 0x150, URZ ;  /* 0x000001501a047890 */ /* 0x000fe2000fffe0ff */
[----:B------:R-:W-:Y:S02]  /*45c0*/  PLOP3.LUT P0, PT, PT, PT, UP1, 0x80, 0x8 ;  /* 0x000000000008781c */ /* 0x000fe40003f0f018 */
[----:B------:R-:W1:Y:S02]  /*45d0*/  SYNCS.PHASECHK.TRANS64.TRYWAIT P1, [UR26+0x150], R2 ;  /* 0x00015002ff0075a7 */ /* 0x000e64000802111a */
[----:B-1----:R-:W-:Y:S09]  /*45e0*/  @!P1 BRA `(.L_x_85) ;  /* 0x0000006400949947 */ /* 0x002ff20003800000 */
.L_x_184:
[----:B------:R-:W-:Y:S01]  /*45f0*/  @!UP1 UPRMT UR4, UR49, 0x654, UR4 ;  /* 0x0000065431049896 */ /* 0x000fe20008000004 */
[----:B------:R-:W-:Y:S01]  /*4600*/  UMOV UR5, 0xffff ;  /* 0x0000ffff00057882 */ /* 0x000fe20000000000 */
[----:B------:R-:W-:-:S07]  /*4610*/  UMOV UR6, 0x1 ;  /* 0x0000000100067882 */ /* 0x000fce0000000000 */
[----:B------:R-:W-:Y:S01]  /*4620*/  @!P0 SYNCS.ARRIVE.TRANS64.RED.A1T0 RZ, [UR4], RZ ;  /* 0x000000ffffff89a7 */ /* 0x000fe20008100404 */
[----:B------:R-:W-:Y:S01]  /*4630*/  NOP ;  /* 0x0000000000007918 */ /* 0x000fe20000000000 */
[----:B-1----:R-:W1:Y:S01]  /*4640*/  LDS R0, [UR8+0x14] ;  /* 0x00001408ff007984 */ /* 0x002e620008000800 */
[----:B------:R-:W-:-:S04]  /*4650*/  ULOP3.LUT UR4, UR44, 0xffff, URZ, 0xc0, !UPT ;  /* 0x0000ffff2c047892 */ /* 0x000fc8000f8ec0ff */
[----:B------:R-:W-:-:S04]  /*4660*/  USHF.R.U32.HI UR4, URZ, 0x5, UR4 ;  /* 0x00000005ff047899 */ /* 0x000fc80008011604 */
[----:B------:R-:W-:Y:S02]  /*4670*/  USHF.L.U32 UR5, UR5, UR4, URZ ;  /* 0x0000000405057299 */ /* 0x000fe400080006ff */
[----:B------:R-:W-:-:S04]  /*4680*/  USHF.L.U32 UR4, UR6, UR4, URZ ;  /* 0x0000000406047299 */ /* 0x000fc800080006ff */
[----:B-1----:R-:W-:-:S04]  /*4690*/  LOP3.LUT R0, R0, UR5, RZ, 0xc0, !PT ;  /* 0x0000000500007c12 */ /* 0x002fc8000f8ec0ff */
[----:B------:R-:W-:-:S13]  /*46a0*/  ISETP.NE.AND P0, PT, R0, UR5, PT ;  /* 0x0000000500007c0c */ /* 0x000fda000bf05270 */
[----:B------:R-:W-:Y:S05]  /*46b0*/  @P0 BRA `(.L_x_86) ;  /* 0x0000000000580947 */ /* 0x000fea0003800000 */
[----:B------:R-:W1:Y:S02]  /*46c0*/  LDS R0, [UR8+0x18] ;  /* 0x00001808ff007984 */ /* 0x000e640008000800 */
[----:B-1----:R-:W-:-:S04]  /*46d0*/  LOP3.LUT R0, R0, UR4, RZ, 0xc0, !PT ;  /* 0x0000000400007c12 */ /* 0x002fc8000f8ec0ff */
[----:B------:R-:W-:-:S13]  /*46e0*/  ISETP.NE.AND P0, PT, R0, UR4, PT ;  /* 0x0000000400007c0c */ /* 0x000fda000bf05270 */
[----:B------:R-:W-:Y:S05]  /*46f0*/  @P0 BRA `(.L_x_87) ;  /* 0x00000000003c0947 */ /* 0x000fea0003800000 */
[----:B------:R-:W1:Y:S01]  /*4700*/  S2R R2, SR_LANEID ;  /* 0x0000000000027919 */ /* 0x000e620000000000 */
[----:B------:R-:W-:-:S06]  /*4710*/  ULOP3.LUT UR5, URZ, UR5, URZ, 0x33, !UPT ;  /* 0x00000005ff057292 */ /* 0x000fcc000f8e33ff */
[----:B------:R-:W-:-:S04]  /*4720*/  IMAD.U32 R0, RZ, RZ, UR5 ;  /* 0x00000005ff007e24 */ /* 0x000fc8000f8e00ff */
[----:B------:R2:W4:Y:S02]  /*4730*/  REDUX UR7, R0 ;  /* 0x00000000000773c4 */ /* 0x0005240000000000 */
[----:B------:R1:W-:Y:S01]  /*4740*/  UTCATOMSWS.AND URZ, UR5 ;  /* 0x0000000500ff79e3 */ /* 0x0003e20008000000 */
[----:B--2---:R-:W-:Y:S01]  /*4750*/  LOP3.LUT R0, RZ, UR4, RZ, 0x33, !PT ;  /* 0x00000004ff007c12 */ /* 0x004fe2000f8e33ff */
[----:B------:R-:W-:Y:S02]  /*4760*/  VOTEU.ANY UR4, UPT, PT ;  /* 0x0000000000047886 */ /* 0x000fe400038e0100 */
[----:B------:R-:W-:Y:S02]  /*4770*/  UFLO.U32 UR4, UR4 ;  /* 0x00000004000472bd */ /* 0x000fe400080e0000 */
[----:B------:R-:W2:Y:S04]  /*4780*/  REDUX UR6, R0 ;  /* 0x00000000000673c4 */ /* 0x000ea80000000000 */
[----:B-1----:R-:W-:-:S02]  /*4790*/  ISETP.EQ.U32.AND P0, PT, R2, UR4, PT ;  /* 0x0000000402007c0c */ /* 0x002fc4000bf02070 */
[----:B----4-:R-:W-:-:S11]  /*47a0*/  MOV R2, UR7 ;  /* 0x0000000700027c02 */ /* 0x010fd60008000f00 */
[----:B------:R1:W-:Y:S01]  /*47b0*/  @P0 ATOMS.AND RZ, [UR8+0x14], R2 ;  /* 0x00001402ffff098c */ /* 0x0003e2000a800008 */
[----:B--2---:R-:W-:-:S05]  /*47c0*/  IMAD.U32 R0, RZ, RZ, UR6 ;  /* 0x00000006ff007e24 */ /* 0x004fca000f8e00ff */
[----:B------:R1:W-:Y:S01]  /*47d0*/  @P0 ATOMS.AND RZ, [UR8+0x18], R0 ;  /* 0x00001800ffff098c */ /* 0x0003e2000a800008 */
[----:B------:R-:W-:Y:S05]  /*47e0*/  BRA `(.L_x_88) ;  /* 0x0000000000147947 */ /* 0x000fea0003800000 */
.L_x_87:
[----:B------:R-:W-:Y:S02]  /*47f0*/  MOV R2, 0x4810 ;  /* 0x0000481000027802 */ /* 0x000fe40000000f00 */
[----:B---3-5:R-:W-:Y:S05]  /*4800*/  CALL.REL.NOINC `($__internal_0_$__cuda_sm10x_tcgen05_guardrail_trap_col_being_dealloced_not_returned_by_alloc) ;  /* 0x0000006800707944 */ /* 0x028fea0003c00000 */
[----:B------:R-:W-:Y:S05]  /*4810*/  BRA `(.L_x_88) ;  /* 0x0000000000087947 */ /* 0x000fea0003800000 */
.L_x_86:
[----:B------:R-:W-:Y:S02]  /*4820*/  MOV R2, 0x4840 ;  /* 0x0000484000027802 */ /* 0x000fe40000000f00 */
[----:B---3-5:R-:W-:Y:S05]  /*4830*/  CALL.REL.NOINC `($__internal_2_$__cuda_sm10x_tcgen05_guardrail_trap_unallocated_columns_being_dealloced) ;  /* 0x00000068007c7944 */ /* 0x028fea0003c00000 */
.L_x_88:
[----:B------:R-:W-:Y:S01]  /*4840*/  NOP ;  /* 0x0000000000007918 */ /* 0x000fe20000000000 */
[----:B------:R-:W-:Y:S05]  /*4850*/  EXIT ;  /* 0x000000000000794d */ /* 0x000fea0003800000 */
.L_x_59:
[----:B------:R-:W-:-:S09]  /*4860*/  UISETP.NE.OR UP0, UPT, UR25, 0x3, !UP5 ;  /* 0x000000031900788c */ /* 0x000fd2000ef05670 */
[----:B------:R-:W-:Y:S05]  /*4870*/  BRA.U UP0, `(.L_x_89) ;  /* 0x0000001100b87547 */ /* 0x000fea000b800000 */
[----:B------:R-:W2:Y:S01]  /*4880*/  LDCU UR31, c[0x0][0x370] ;  /* 0x00006e00ff1f77ac */ /* 0x000ea20008000800 */
[----:B------:R-:W3:Y:S01]  /*4890*/  LDC.64 R16, c[0x0][0x348] ;  /* 0x0000d200ff107b82 */ /* 0x000ee20000000a00 */
[----:B------:R-:W-:Y:S02]  /*48a0*/  HFMA2 R13, -RZ, RZ, 0, 0 ;  /* 0x00000000ff0d7431 */ /* 0x000fe400000001ff */
[----:B------:R-:W-:Y:S01]  /*48b0*/  IMAD.MOV.U32 R15, RZ, RZ, 0x1 ;  /* 0x00000001ff0f7424 */ /* 0x000fe200078e00ff */
[----:B------:R-:W2:Y:S01]  /*48c0*/  LDCU.128 UR48, c[0x0][0xb10] ;  /* 0x00016200ff3077ac */ /* 0x000ea20008000c00 */
[----:B------:R-:W-:Y:S01]  /*48d0*/  IMAD.MOV.U32 R14, RZ, RZ, RZ ;  /* 0x000000ffff0e7224 */ /* 0x000fe200078e00ff */
[----:B------:R-:W-:Y:S01]  /*48e0*/  MOV R7, 0x1000 ;  /* 0x0000100000077802 */ /* 0x000fe20000000f00 */
[----:B------:R-:W4:Y:S01]  /*48f0*/  LDCU UR30, c[0x0][0x374] ;  /* 0x00006e80ff1e77ac */ /* 0x000f220008000800 */
[----:B------:R-:W1:Y:S01]  /*4900*/  LDC.64 R2, c[0x0][0x888] ;  /* 0x00022200ff027b82 */ /* 0x000e620000000a00 */
[----:B------:R-:W4:Y:S01]  /*4910*/  LDCU UR15, c[0x0][0xb0c] ;  /* 0x00016180ff0f77ac */ /* 0x000f220008000800 */
[----:B------:R-:W3:Y:S06]  /*4920*/  LDCU UR52, c[0x0][0xb20] ;  /* 0x00016400ff3477ac */ /* 0x000eec0008000800 */
[----:B------:R-:W1:Y:S01]  /*4930*/  LDC.64 R4, c[0x0][0x890] ;  /* 0x00022400ff047b82 */ /* 0x000e620000000a00 */
[----:B------:R-:W3:Y:S01]  /*4940*/  LDCU UR4, c[0x0][0xb30] ;  /* 0x00016600ff0477ac */ /* 0x000ee20008000800 */
[----:B------:R-:W-:Y:S01]  /*4950*/  UMOV UR21, 0x400 ;  /* 0x0000040000157882 */ /* 0x000fe20000000000 */
[----:B--2---:R-:W-:-:S02]  /*4960*/  UIMAD.WIDE.U32 UR6, UR31, UR48, URZ ;  /* 0x000000301f0672a5 */ /* 0x004fc4000f8e00ff */
[----:B----4-:R-:W-:Y:S02]  /*4970*/  UIMAD.WIDE.U32 UR8, UR30, UR51, URZ ;  /* 0x000000331e0872a5 */ /* 0x010fe4000f8e00ff */
[----:B------:R-:W-:Y:S02]  /*4980*/  ULEA UR21, UR46, UR21, 0x18 ;  /* 0x000000152e157291 */ /* 0x000fe4000f8ec0ff */
[----:B------:R-:W-:Y:S02]  /*4990*/  UPLOP3.LUT UP2, UPT, UPT, UPT, UPT, 0x40, 0x4 ;  /* 0x000000000004789c */ /* 0x000fe40003f4e870 */
[----:B------:R-:W-:Y:S01]  /*49a0*/  UIADD3 UR37, UPT, UPT, UR21, 0x98, URZ ;  /* 0x0000009815257890 */ /* 0x000fe2000fffe0ff */
[----:B------:R-:W-:Y:S01]  /*49b0*/  UMOV UR6, UR7 ;  /* 0x0000000700067c82 */ /* 0x000fe20008000000 */
[----:B------:R-:W-:Y:S01]  /*49c0*/  UMOV UR38, UR9 ;  /* 0x0000000900267c82 */ /* 0x000fe20008000000 */
[----:B------:R-:W-:Y:S02]  /*49d0*/  UISETP.GE.AND UP0, UPT, UR45, 0x1, UPT ;  /* 0x000000012d00788c */ /* 0x000fe4000bf06270 */
[----:B------:R-:W-:Y:S01]  /*49e0*/  UISETP.NE.AND UP4, UPT, UR45, 0x1, UPT ;  /* 0x000000012d00788c */ /* 0x000fe2000bf85270 */
[----:B------:R-:W2:Y:S01]  /*49f0*/  LDCU.64 UR22, c[0x0][0xb28] ;  /* 0x00016500ff1677ac */ /* 0x000ea20008000a00 */
[----:B------:R-:W-:-:S02]  /*4a00*/  UISETP.NE.AND UP6, UPT, UR15, 0x1, UPT ;  /* 0x000000010f00788c */ /* 0x000fc4000bfc5270 */
[----:B------:R-:W-:Y:S02]  /*4a10*/  UISETP.NE.AND UP5, UPT, UR50, 0x1, UPT ;  /* 0x000000013200788c */ /* 0x000fe4000bfa5270 */
[----:B------:R-:W-:Y:S02]  /*4a20*/  UIADD3 UR41, UPT, UPT, UR21, 0x80, URZ ;  /* 0x0000008015297890 */ /* 0x000fe4000fffe0ff */
[----:B------:R-:W-:Y:S02]  /*4a30*/  UIADD3 UR33, UPT, UPT, UR21, 0x88, URZ ;  /* 0x0000008815217890 */ /* 0x000fe4000fffe0ff */
[----:B------:R-:W-:Y:S02]  /*4a40*/  UIADD3 UR25, UPT, UPT, UR21, 0x90, URZ ;  /* 0x0000009015197890 */ /* 0x000fe4000fffe0ff */
[----:B------:R-:W-:Y:S02]  /*4a50*/  UPRMT UR37, UR46, 0x654, UR37 ;  /* 0x000006542e257896 */ /* 0x000fe40008000025 */
[----:B------:R-:W-:-:S02]  /*4a60*/  USHF.R.U32.HI UR39, URZ, UR49, UR6 ;  /* 0x00000031ff277299 */ /* 0x000fc40008011606 */
[----:B---3--:R-:W-:Y:S02]  /*4a70*/  USHF.R.U32.HI UR38, URZ, UR52, UR38 ;  /* 0x00000034ff267299 */ /* 0x008fe40008011626 */
[----:B------:R-:W-:-:S11]  /*4a80*/  UISETP.NE.AND UP3, UPT, UR4, 0x1, UPT ;  /* 0x000000010400788c */ /* 0x000fd6000bf65270 */
.L_x_100:
[C---:B------:R-:W-:Y:S02]  /*4a90*/  LEA R12, R14.reuse, UR21, 0x3 ;  /* 0x000000150e0c7c11 */ /* 0x040fe4000f8e18ff */
[----:B------:R-:W-:Y:S02]  /*4aa0*/  SHF.L.U32 R0, R13, 0x1f, RZ ;  /* 0x0000001f0d007819 */ /* 0x000fe400000006ff */
[----:B------:R-:W-:Y:S02]  /*4ab0*/  LEA R8, R14, UR21, 0x4 ;  /* 0x000000150e087c11 */ /* 0x000fe4000f8e20ff */
[----:B---3--:R-:W3:Y:S02]  /*4ac0*/  SYNCS.PHASECHK.TRANS64.TRYWAIT P0, [R12+URZ+0xd0], R0 ;  /* 0x0000d0000c0075a7 */ /* 0x008ee400080011ff */
[----:B---3--:R-:W-:Y:S05]  /*4ad0*/  @!P0 BRA `(.L_x_90) ;  /* 0x0000006000708947 */ /* 0x008fea0003800000 */
.L_x_185:
[----:B------:R-:W4:Y:S01]  /*4ae0*/  LDS.128 R8, [R8+0x160] ;  /* 0x0001600008087984 */ /* 0x000f220000000c00 */
[----:B------:R-:W-:Y:S01]  /*4af0*/  UISETP.GE.AND UP0, UPT, UR45, 0x1, UPT ;  /* 0x000000012d00788c */ /* 0x000fe2000bf06270 */
[----:B------:R-:W-:Y:S01]  /*4b00*/  @!PT LDS RZ, [RZ] ;  /* 0x00000000fffff984 */ /* 0x000fe20000000800 */
[----:B------:R-:W-:Y:S01]  /*4b10*/  @!PT LDS RZ, [RZ] ;  /* 0x00000000fffff984 */ /* 0x000fe20000000800 */
[----:B------:R-:W-:Y:S01]  /*4b20*/  @!PT LDS RZ, [RZ] ;  /* 0x00000000fffff984 */ /* 0x000fe20000000800 */
[----:B------:R-:W-:Y:S01]  /*4b30*/  @!PT LDS RZ, [RZ] ;  /* 0x00000000fffff984 */ /* 0x000fe20000000800 */
[----:B------:R1:W-:Y:S06]  /*4b40*/  MEMBAR.ALL.CTA ;  /* 0x0000000000007992 */ /* 0x0003ec0000008000 */
[----:B-1----:R-:W1:Y:S01]  /*4b50*/  FENCE.VIEW.ASYNC.S ;  /* 0x00000000000073c6 */ /* 0x002e620000000000 */
[----:B----4-:R-:W-:Y:S11]  /*4b60*/  LOP3.LUT P0, RZ, R10, 0x1, RZ, 0xc0, !PT ;  /* 0x000000010aff7812 */ /* 0x010ff6000780c0ff */
[----:B------:R-:W-:Y:S02]  /*4b70*/  @!UPT UIADD3 URZ, UPT, UPT, URZ, URZ, URZ ;  /* 0x000000fffffff290 */ /* 0x000fe4000fffe0ff */
[----:B-1----:R-:W-:Y:S01]  /*4b80*/  VOTEU.ANY UP1, P0 ;  /* 0x0000000000ff7886 */ /* 0x002fe20000020100 */
[----:B------:R-:W-:Y:S11]  /*4b90*/  PLOP3.LUT P0, PT, PT, PT, UP1, 0x80, 0x8 ;  /* 0x000000000008781c */ /* 0x000ff60003f0f018 */
[----:B------:R-:W-:Y:S02]  /*4ba0*/  @!UPT UIADD3 URZ, UPT, UPT, URZ, URZ, URZ ;  /* 0x000000fffffff290 */ /* 0x000fe4000fffe0ff */
[----:B---3--:R-:W-:Y:S02]  /*4bb0*/  @P0 SHF.R.U32.HI R0, RZ, 0x10, R9 ;  /* 0x00000010ff000819 */ /* 0x008fe40000011609 */
[----:B------:R-:W-:Y:S02]  /*4bc0*/  @P0 MOV R6, R8 ;  /* 0x0000000800060202 */ /* 0x000fe40000000f00 */
[----:B------:R-:W-:Y:S01]  /*4bd0*/  @P0 R2UR UR4, R0 ;  /* 0x00000000000402ca */ /* 0x000fe200000e0000 */
[----:B------:R-:W-:Y:S01]  /*4be0*/  VIADD R0, R12, 0xe0 ;  /* 0x000000e00c007836 */ /* 0x000fe20000000000 */
[----:B------:R-:W-:Y:S02]  /*4bf0*/  @P0 LOP3.LUT R8, R9, 0xffff, RZ, 0xc0, !PT ;  /* 0x0000ffff09080812 */ /* 0x000fe400078ec0ff */
[----:B------:R-:W-:Y:S02]  /*4c00*/  @P0 R2UR UR6, R6 ;  /* 0x00000000060602ca */ /* 0x000fe400000e0000 */
[----:B------:R-:W-:Y:S02]  /*4c10*/  PRMT R0, RZ, 0x654, R0 ;  /* 0x00000654ff007816 */ /* 0x000fe40000000000 */
[----:B------:R-:W-:Y:S02]  /*4c20*/  @P0 R2UR UR5, R8 ;  /* 0x00000000080502ca */ /* 0x000fe400000e0000 */
[----:B------:R1:W-:Y:S03]  /*4c30*/  SYNCS.ARRIVE.TRANS64.RED.A1T0 RZ, [R0+URZ], RZ ;  /* 0x000000ff00ff79a7 */ /* 0x0003e600081004ff */
[----:B------:R-:W-:Y:S04]  /*4c40*/  @UP1 UMOV UR29, UR4 ;  /* 0x00000004001d1c82 */ /* 0x000fe80008000000 */
[----:B------:R-:W-:Y:S04]  /*4c50*/  @UP1 UMOV UR14, UR6 ;  /* 0x00000006000e1c82 */ /* 0x000fe80008000000 */
[----:B------:R-:W-:Y:S01]  /*4c60*/  @UP1 UMOV UR13, UR5 ;  /* 0x00000005000d1c82 */ /* 0x000fe20008000000 */
[----:B------:R-:W-:Y:S05]  /*4c70*/  BRA.U !UP0, `(.L_x_91) ;  /* 0x0000000108a47547 */ /* 0x000fea000b800000 */
[----:B------:R-:W-:Y:S02]  /*4c80*/  UIMAD.WIDE.U32 UR16, UR13, UR51, URZ ;  /* 0x000000330d1072a5 */ /* 0x000fe4000f8e00ff */
[----:B------:R-:W-:Y:S02]  /*4c90*/  UIMAD.WIDE.U32 UR18, UR14, UR48, URZ ;  /* 0x000000300e1272a5 */ /* 0x000fe4000f8e00ff */
[----:B------:R-:W-:Y:S02]  /*4ca0*/  USEL UR4, UR30, UR38, !UP5 ;  /* 0x000000261e047287 */ /* 0x000fe4000e800000 */
[----:B------:R-:W-:Y:S02]  /*4cb0*/  USEL UR7, UR31, UR39, !UP6 ;  /* 0x000000271f077287 */ /* 0x000fe4000f000000 */
[----:B--2---:R-:W-:Y:S02]  /*4cc0*/  UIMAD.WIDE.U32 UR8, UR4, UR22, URZ ;  /* 0x00000016040872a5 */ /* 0x004fe4000f8e00ff */
[----:B------:R-:W-:Y:S01]  /*4cd0*/  UIMAD.WIDE.U32 UR10, UR7, UR22, URZ ;  /* 0x00000016070a72a5 */ /* 0x000fe2000f8e00ff */
[----:B------:R-:W-:Y:S02]  /*4ce0*/  UMOV UR5, UR17 ;  /* 0x0000001100057c82 */ /* 0x000fe40008000000 */
[----:B------:R-:W-:Y:S03]  /*4cf0*/  USHF.R.U32.HI UR6, URZ, UR52, UR5 ;  /* 0x00000034ff067299 */ /* 0x000fe60008011605 */
[----:B------:R-:W-:Y:S01]  /*4d00*/  UMOV UR5, UR19 ;  /* 0x0000001300057c82 */ /* 0x000fe20008000000 */
[----:B------:R-:W-:Y:S02]  /*4d10*/  USEL UR6, UR13, UR6, !UP5 ;  /* 0x000000060d067287 */ /* 0x000fe4000e800000 */
[----:B------:R-:W-:Y:S03]  /*4d20*/  USHF.R.U32.HI UR12, URZ, UR49, UR5 ;  /* 0x00000031ff0c7299 */ /* 0x000fe60008011605 */
[----:B------:R-:W-:Y:S02]  /*4d30*/  UMOV UR5, UR9 ;  /* 0x0000000900057c82 */ /* 0x000fe40008000000 */
[----:B------:R-:W-:Y:S03]  /*4d40*/  @UP4 USHF.R.U32.HI UR4, URZ, UR23, UR5 ;  /* 0x00000017ff044299 */ /* 0x000fe60008011605 */
[----:B------:R-:W-:Y:S01]  /*4d50*/  UMOV UR5, UR11 ;  /* 0x0000000b00057c82 */ /* 0x000fe20008000000 */
[----:B------:R-:W-:Y:S02]  /*4d60*/  UIMAD UR4, UR45, UR4, URZ ;  /* 0x000000042d0472a4 */ /* 0x000fe4000f8e02ff */
[----:B------:R-:W-:Y:S02]  /*4d70*/  @UP4 USHF.R.U32.HI UR7, URZ, UR23, UR5 ;  /* 0x00000017ff074299 */ /* 0x000fe40008011605 */
[----:B------:R-:W-:Y:S02]  /*4d80*/  UIMAD.WIDE.U32 UR10, UR6, UR22, URZ ;  /* 0x00000016060a72a5 */ /* 0x000fe4000f8e00ff */
[----:B------:R-:W-:Y:S02]  /*4d90*/  USEL UR5, UR14, UR12, !UP6 ;  /* 0x0000000c0e057287 */ /* 0x000fe4000f000000 */
[----:B------:R-:W-:Y:S02]  /*4da0*/  UIMAD UR8, UR45, UR7, URZ ;  /* 0x000000072d0872a4 */ /* 0x000fe4000f8e02ff */
[----:B------:R-:W-:Y:S03]  /*4db0*/  UISETP.GE.AND UP0, UPT, UR6, UR4, UPT ;  /* 0x000000040600728c */ /* 0x000fe6000bf06270 */
[----:B------:R-:W-:Y:S01]  /*4dc0*/  UMOV UR4, UR11 ;  /* 0x0000000b00047c82 */ /* 0x000fe20008000000 */
[----:B------:R-:W-:Y:S02]  /*4dd0*/  UISETP.GE.OR UP0, UPT, UR5, UR8, UP0 ;  /* 0x000000080500728c */ /* 0x000fe40008706670 */
[----:B------:R-:W-:Y:S02]  /*4de0*/  USHF.R.U32.HI UR4, URZ, UR23, UR4 ;  /* 0x00000017ff047299 */ /* 0x000fe40008011604 */
[----:B------:R-:W-:Y:S02]  /*4df0*/  UIMAD.WIDE.U32 UR8, UR5, UR22, URZ ;  /* 0x00000016050872a5 */ /* 0x000fe4000f8e00ff */
[----:B------:R-:W-:Y:S04]  /*4e00*/  USEL UR10, UR6, UR4, !UP4 ;  /* 0x00000004060a7287 */ /* 0x000fe8000e000000 */
[----:B------:R-:W-:Y:S01]  /*4e10*/  UIADD3 UR11, UPT, UPT, -UR10, URZ, URZ ;  /* 0x000000ff0a0b7290 */ /* 0x000fe2000fffe1ff */
[----:B------:R-:W-:Y:S02]  /*4e20*/  @!UP0 UMOV UR4, UR9 ;  /* 0x0000000900048c82 */ /* 0x000fe40008000000 */
[----:B------:R-:W-:Y:S02]  /*4e30*/  @!UP0 USHF.R.U32.HI UR4, URZ, UR23, UR4 ;  /* 0x00000017ff048299 */ /* 0x000fe40008011604 */
[----:B------:R-:W-:Y:S02]  /*4e40*/  UIMAD UR8, UR45, UR11, UR6 ;  /* 0x0000000b2d0872a4 */ /* 0x000fe4000f8e0206 */
[----:B------:R-:W-:Y:S04]  /*4e50*/  @!UP0 USEL UR4, UR5, UR4, !UP4 ;  /* 0x0000000405048287 */ /* 0x000fe8000e000000 */
[----:B------:R-:W-:Y:S02]  /*4e60*/  @!UP0 UIMAD UR7, UR7, UR8, UR4 ;  /* 0x00000008070782a4 */ /* 0x000fe4000f8e0204 */
[----:B------:R-:W-:Y:S02]  /*4e70*/  @!UP0 UIADD3 UR9, UPT, UPT, UR10, -UR4, URZ ;  /* 0x800000040a098290 */ /* 0x000fe4000fffe0ff */
[----:B------:R-:W-:Y:S02]  /*4e80*/  UIADD3 UR8, UPT, UPT, -UR6, URZ, URZ ;  /* 0x000000ff06087290 */ /* 0x000fe4000fffe1ff */
[----:B------:R-:W-:Y:S02]  /*4e90*/  UIADD3 UR4, UPT, UPT, -UR5, URZ, URZ ;  /* 0x000000ff05047290 */ /* 0x000fe4000fffe1ff */
[----:B------:R-:W-:Y:S03]  /*4ea0*/  @!UP0 UIMAD UR6, UR9, UR45, UR5 ;  /* 0x0000002d090682a4 */ /* 0x000fe6000f8e0205 */
[----:B------:R-:W-:Y:S01]  /*4eb0*/  @!UP0 UMOV UR5, UR7 ;  /* 0x0000000700058c82 */ /* 0x000fe20008000000 */
[----:B------:R-:W-:Y:S02]  /*4ec0*/  UIMAD UR7, UR15, UR4, UR14 ;  /* 0x000000040f0772a4 */ /* 0x000fe4000f8e020e */
[----:B------:R-:W-:Y:S02]  /*4ed0*/  UIMAD UR4, UR50, UR8, UR13 ;  /* 0x00000008320472a4 */ /* 0x000fe4000f8e020d */
[----:B------:R-:W-:Y:S02]  /*4ee0*/  UIMAD UR14, UR5, UR15, UR7 ;  /* 0x0000000f050e72a4 */ /* 0x000fe4000f8e0207 */
[----:B------:R-:W-:Y:S11]  /*4ef0*/  UIMAD UR13, UR6, UR50, UR4 ;  /* 0x00000032060d72a4 */ /* 0x000ff6000f8e0204 */
[----:B------:R-:W-:Y:S01]  /*4f00*/  @!UPT UIADD3 URZ, UPT, UPT, URZ, URZ, URZ ;  /* 0x000000fffffff290 */ /* 0x000fe2000fffe0ff */
.L_x_91:
[----:B------:R-:W3:Y:S01]  /*4f10*/  @!UP3 LDCU.128 UR8, c[0x0][0xb10] ;  /* 0x00016200ff08b7ac */ /* 0x000ee20008000c00 */
[C---:B------:R-:W-:Y:S02]  /*4f20*/  ISETP.NE.U32.AND P1, PT, R4.reuse, RZ, PT ;  /* 0x000000ff0400720c */ /* 0x040fe40003f25070 */
[----:B------:R-:W-:Y:S02]  /*4f30*/  ISETP.NE.U32.AND P0, PT, R4, RZ, PT ;  /* 0x000000ff0400720c */ /* 0x000fe40003f05070 */
[C---:B------:R-:W-:Y:S02]  /*4f40*/  ISETP.NE.AND.EX P1, PT, R5.reuse, RZ, PT, P1 ;  /* 0x000000ff0500720c */ /* 0x040fe40003f25310 */
[----:B------:R-:W-:Y:S01]  /*4f50*/  ISETP.NE.AND.EX P0, PT, R5, RZ, PT, P0 ;  /* 0x000000ff0500720c */ /* 0x000fe20003f05300 */
[----:B------:R-:W4:Y:S01]  /*4f60*/  @!UP3 LDCU UR5, c[0x0][0xb0c] ;  /* 0x00016180ff05b7ac */ /* 0x000f220008000800 */
[----:B------:R-:W-:Y:S01]  /*4f70*/  SHF.L.U32 R9, R15, 0x1f, RZ ;  /* 0x0000001f0f097819 */ /* 0x000fe200000006ff */
[----:B------:R-:W-:Y:S02]  /*4f80*/  USHF.L.U32 UR42, UR32, 0x8, URZ ;  /* 0x00000008202a7899 */ /* 0x000fe400080006ff */
[----:B------:R-:W-:Y:S02]  /*4f90*/  USHF.L.U32 UR43, UR20, 0x6, URZ ;  /* 0x00000006142b7899 */ /* 0x000fe400080006ff */
[----:B---3--:R-:W-:Y:S07]  /*4fa0*/  UIMAD.WIDE.U32 UR6, UR14, UR8, URZ ;  /* 0x000000080e0672a5 */ /* 0x008fee000f8e00ff */
[----:B------:R-:W-:Y:S01]  /*4fb0*/  @!UP3 UMOV UR4, UR7 ;  /* 0x000000070004bc82 */ /* 0x000fe20008000000 */
[----:B----4-:R-:W-:Y:S02]  /*4fc0*/  @!UP3 UISETP.NE.AND UP0, UPT, UR5, 0x1, UPT ;  /* 0x000000010500b88c */ /* 0x010fe4000bf05270 */
[----:B------:R-:W-:Y:S02]  /*4fd0*/  @!UP3 USHF.R.U32.HI UR4, URZ, UR9, UR4 ;  /* 0x00000009ff04b299 */ /* 0x000fe40008011604 */
[----:B------:R-:W-:Y:S02]  /*4fe0*/  UIMAD.WIDE.U32 UR6, UR13, UR11, URZ ;  /* 0x0000000b0d0672a5 */ /* 0x000fe4000f8e00ff */
[----:B------:R-:W-:Y:S02]  /*4ff0*/  @!UP3 USEL UR8, UR14, UR4, !UP0 ;  /* 0x000000040e08b287 */ /* 0x000fe4000c000000 */
[----:B------:R-:W-:Y:S03]  /*5000*/  @!UP3 UISETP.NE.AND UP0, UPT, UR10, 0x1, UPT ;  /* 0x000000010a00b88c */ /* 0x000fe6000bf05270 */
[----:B------:R-:W-:Y:S02]  /*5010*/  @!UP3 UMOV UR6, UR7 ;  /* 0x000000070006bc82 */ /* 0x000fe40008000000 */
[----:B------:R-:W3:Y:S02]  /*5020*/  @!UP3 LDCU UR4, c[0x0][0xb20] ;  /* 0x00016400ff04b7ac */ /* 0x000ee40008000800 */
[----:B---3--:R-:W-:Y:S04]  /*5030*/  @!UP3 USHF.R.U32.HI UR6, URZ, UR4, UR6 ;  /* 0x00000004ff06b299 */ /* 0x008fe80008011606 */
[----:B------:R-:W-:Y:S04]  /*5040*/  @!UP3 USEL UR6, UR13, UR6, !UP0 ;  /* 0x000000060d06b287 */ /* 0x000fe8000c000000 */
[----:B------:R-:W-:Y:S02]  /*5050*/  @!UP3 UIADD3 UR4, UPT, UPT, -UR8, UR6, URZ ;  /* 0x000000060804b290 */ /* 0x000fe4000fffe1ff */
[----:B------:R-:W-:Y:S02]  /*5060*/  @!UP3 UIADD3 UR6, UPT, UPT, UR8, -UR6, URZ ;  /* 0x800000060806b290 */ /* 0x000fe4000fffe0ff */
[----:B------:R-:W-:Y:S02]  /*5070*/  @!UP3 UIMAD UR14, UR4, UR5, UR14 ;  /* 0x00000005040eb2a4 */ /* 0x000fe4000f8e020e */
[----:B------:R-:W-:Y:S01]  /*5080*/  @!UP3 UIMAD UR13, UR6, UR10, UR13 ;  /* 0x0000000a060db2a4 */ /* 0x000fe2000f8e020d */
[----:B------:R-:W-:Y:S11]  /*5090*/  BRA.U UP2, `(.L_x_92) ;  /* 0x0000000102107547 */ /* 0x000ff6000b800000 */
[----:B------:R-:W-:Y:S04]  /*50a0*/  MOV R6, UR47 ;  /* 0x0000002f00067c02 */ /* 0x000fe80008000f00 */
[----:B------:R-:W-:Y:S04]  /*50b0*/  SHF.L.U32 R6, R6, 0x1f, RZ ;  /* 0x0000001f06067819 */ /* 0x000fe800000006ff */
[----:B------:R-:W3:Y:S02]  /*50c0*/  SYNCS.PHASECHK.TRANS64.TRYWAIT P2, [UR21+0xc8], R6 ;  /* 0x0000c806ff0075a7 */ /* 0x000ee40008041115 */
[----:B---3--:R-:W-:Y:S05]  /*50d0*/  @!P2 BRA `(.L_x_93) ;  /* 0x0000005c0004a947 */ /* 0x008fea0003800000 */
.L_x_92:
[----:B------:R-:W-:Y:S05]  /*50e0*/  @!P1 BRA `(.L_x_94) ;  /* 0x0000000000309947 */ /* 0x000fea0003800000 */
[----:B------:R-:W-:Y:S01]  /*50f0*/  ISETP.NE.U32.AND P1, PT, R2, RZ, PT ;  /* 0x000000ff0200720c */ /* 0x000fe20003f25070 */
[----:B------:R-:W3:Y:S01]  /*5100*/  LDCU.64 UR4, c[0x0][0x358] ;  /* 0x00006b00ff0477ac */ /* 0x000ee20008000a00 */
[----:B------:R-:W-:Y:S02]  /*5110*/  IMAD.MOV.U32 R80, RZ, RZ, 0x1 ;  /* 0x00000001ff507424 */ /* 0x000fe400078e00ff */
[----:B------:R-:W-:Y:S11]  /*5120*/  ISETP.NE.AND.EX P1, PT, R3, RZ, PT, P1 ;  /* 0x000000ff0300720c */ /* 0x000ff60003f25310 */
[----:B------:R-:W-:Y:S02]  /*5130*/  @!UPT UIADD3 URZ, UPT, UPT, URZ, URZ, URZ ;  /* 0x000000fffffff290 */ /* 0x000fe4000fffe0ff */
[----:B------:R-:W4:Y:S01]  /*5140*/  @P1 LDC.64 R10, c[0x0][0x888] ;  /* 0x00022200ff0a1b82 */ /* 0x000f220000000a00 */
[----:B-1----:R-:W-:Y:S04]  /*5150*/  @P1 IMAD R0, R4, UR36, RZ ;  /* 0x0000002404001c24 */ /* 0x002fe8000f8e02ff */
[----:B----4-:R-:W-:Y:S04]  /*5160*/  @P1 IMAD.WIDE R10, R0, 0x4, R10 ;  /* 0x00000004000a1825 */ /* 0x010fe800078e020a */
[----:B------:R-:W-:Y:S01]  /*5170*/  HFMA2 R0, -RZ, RZ, 0, 5.9604644775390625e-08 ;  /* 0x00000001ff007431 */ /* 0x000fe200000001ff */
[----:B---3-5:R3:W5:Y:S04]  /*5180*/  @P1 LDG.E R40, desc[UR4][R10.64] ;  /* 0x000000040a281981 */ /* 0x028768000c1e1900 */
[----:B------:R-:W-:Y:S01]  /*5190*/  @!P1 PRMT R80, R0, 0x7610, R80 ;  /* 0x0000761000509816 */ /* 0x000fe20000000050 */
[----:B---3--:R-:W4:Y:S06]  /*51a0*/  @!P1 LDC R40, c[0x0][0x880] ;  /* 0x00022000ff289b82 */ /* 0x008f2c0000000800 */
.L_x_94:
[----:B----45:R-:W-:Y:S01]  /*51b0*/  @!P0 ISETP.EQ.AND P1, PT, R40, RZ, PT ;  /* 0x000000ff2800820c */ /* 0x030fe20003f22270 */
[----:B------:R-:W-:Y:S01]  /*51c0*/  @!UPT UIADD3 URZ, UPT, UPT, URZ, URZ, URZ ;  /* 0x000000fffffff290 */ /* 0x000fe2000fffe0ff */
[----:B------:R-:W-:Y:S11]  /*51d0*/  @!P0 BRA `(.L_x_95) ;  /* 0x0000000000188947 */ /* 0x000ff60003800000 */
[----:B------:R-:W-:Y:S02]  /*51e0*/  LOP3.LUT P0, RZ, R80, 0xff, RZ, 0xc0, !PT ;  /* 0x000000ff50ff7812 */ /* 0x000fe4000780c0ff */
[----:B------:R-:W-:Y:S04]  /*51f0*/  ISETP.NE.U32.AND P1, PT, R2, RZ, PT ;  /* 0x000000ff0200720c */ /* 0x000fe80003f25070 */
[----:B------:R-:W-:Y:S04]  /*5200*/  ISETP.NE.AND.EX P1, PT, R3, RZ, PT, P1 ;  /* 0x000000ff0300720c */ /* 0x000fe80003f25310 */
[----:B------:R-:W-:Y:S03]  /*5210*/  PLOP3.LUT P1, PT, P1, PT, PT, 0x8, 0x80 ;  /* 0x000000000080781c */ /* 0x000fe60000f2e170 */
[----:B------:R-:W-:Y:S11]  /*5220*/  @P0 ISETP.EQ.AND P1, PT, R40, RZ, PT ;  /* 0x000000ff2800020c */ /* 0x000ff60003f22270 */
[----:B------:R-:W-:Y:S02]  /*5230*/  @!UPT UIADD3 URZ, UPT, UPT, URZ, URZ, URZ ;  /* 0x000000fffffff290 */ /* 0x000fe4000fffe0ff */
.L_x_95:
[----:B------:R-:W3:Y:S01]  /*5240*/  SYNCS.PHASECHK.TRANS64.TRYWAIT P2, [UR21+0xa0], R9 ;  /* 0x0000a009ff0075a7 */ /* 0x000ee20008041115 */
[----:B------:R-:W-:Y:S04]  /*5250*/  ELECT P0, URZ, PT ;  /* 0x0000000000ff782f */ /* 0x000fe80003800000 */
[----:B------:R-:W-:Y:S11]  /*5260*/  PLOP3.LUT P1, PT, P1, P0, PT, 0xf2, 0x2f ;  /* 0x00000000002f781c */ /* 0x000ff60000f21e72 */
[----:B------:R-:W-:Y:S02]  /*5270*/  @!UPT UIADD3 URZ, UPT, UPT, URZ, URZ, URZ ;  /* 0x000000fffffff290 */ /* 0x000fe4000fffe0ff */
[----:B------:R-:W-:Y:S05]  /*5280*/  @!P1 IADD3 R8, P0, PT, R16, 0x580, RZ ;  /* 0x0000058010089810 */ /* 0x000fea0007f1e0ff */
[----:B-1----:R-:W-:Y:S01]  /*5290*/  @!P1 IMAD.X R6, RZ, RZ, R17, P0 ;  /* 0x000000ffff069224 */ /* 0x002fe200000e0611 */
[----:B---3--:R-:W-:Y:S07]  /*52a0*/  @!P2 BRA `(.L_x_96) ;  /* 0x0000005800a8a947 */ /* 0x008fee0003800000 */
.L_x_188:
[----:B------:R-:W-:Y:S01]  /*52b0*/  @!P1 R2UR UR5, R8 ;  /* 0x00000000080592ca */ /* 0x000fe200000e0000 */
[----:B------:R-:W-:Y:S01]  /*52c0*/  VOTEU.ALL UP0, P1 ;  /* 0x0000000000ff7886 */ /* 0x000fe20000800000 */
[----:B------:R-:W-:Y:S01]  /*52d0*/  @!P1 R2UR UR4, R6 ;  /* 0x00000000060492ca */ /* 0x000fe200000e0000 */
[----:B------:R-:W-:Y:S01]  /*52e0*/  UMOV UR16, 0x0 ;  /* 0x0000000000107882 */ /* 0x000fe20000000000 */
[----:B------:R-:W-:Y:S01]  /*52f0*/  UMOV UR17, 0x10000000 ;  /* 0x1000000000117882 */ /* 0x000fe20000000000 */
[----:B------:R-:W-:Y:S01]  /*5300*/  UMOV UR44, UR36 ;  /* 0x00000024002c7c82 */ /* 0x000fe20008000000 */
[----:B------:R-:W-:Y:S01]  /*5310*/  @!UP0 UIADD3 UR40, UPT, UPT, UR21, 0x200, URZ ;  /* 0x0000020015288890 */ /* 0x000fe2000fffe0ff */
[----:B-1----:R-:W-:Y:S01]  /*5320*/  @!P1 IMAD.MOV.U32 R0, RZ, RZ, 0x1000 ;  /* 0x00001000ff009424 */ /* 0x002fe200078e00ff */
[----:B------:R-:W-:Y:S01]  /*5330*/  @!UP0 UIADD3 UR10, UPT, UPT, UR42, 0x80, URZ ;  /* 0x000000802a0a8890 */ /* 0x000fe2000fffe0ff */
[----:B------:R-:W-:Y:S01]  /*5340*/  @!P1 IADD3 R8, P0, PT, R16, 0x580, RZ ;  /* 0x0000058010089810 */ /* 0x000fe20007f1e0ff */
[----:B------:R-:W-:Y:S01]  /*5350*/  @!UP0 UIADD3 UR8, UPT, UPT, UR21, 0xa00, URZ ;  /* 0x00000a0015088890 */ /* 0x000fe2000fffe0ff */
[----:B------:R-:W-:Y:S02]  /*5360*/  VOTEU.ALL UP0, P1 ;  /* 0x0000000000ff7886 */ /* 0x000fe40000800000 */
[----:B------:R-:W-:Y:S01]  /*5370*/  IMAD.U32 R10, RZ, RZ, UR5 ;  /* 0x00000005ff0a7e24 */ /* 0x000fe2000f8e00ff */
[----:B------:R-:W-:Y:S01]  /*5380*/  UMOV UR9, UR41 ;  /* 0x0000002900097c82 */ /* 0x000fe20008000000 */
[----:B------:R-:W-:Y:S01]  /*5390*/  IMAD.U32 R11, RZ, RZ, UR4 ;  /* 0x00000004ff0b7e24 */ /* 0x000fe2000f8e00ff */
[----:B------:R-:W-:Y:S01]  /*53a0*/  UMOV UR11, UR43 ;  /* 0x0000002b000b7c82 */ /* 0x000fe20008000000 */
[----:B------:R-:W-:Y:S01]  /*53b0*/  UMOV UR12, UR36 ;  /* 0x00000024000c7c82 */ /* 0x000fe20008000000 */
[----:B------:R-:W-:Y:S01]  /*53c0*/  @!P1 R2UR UR4, R10 ;  /* 0x000000000a0492ca */ /* 0x000fe200000e0000 */
[----:B------:R-:W-:Y:S01]  /*53d0*/  UPRMT UR6, UR46, 0x654, UR41 ;  /* 0x000006542e067896 */ /* 0x000fe20008000029 */
[----:B------:R-:W-:Y:S01]  /*53e0*/  @!P1 R2UR UR5, R11 ;  /* 0x000000000b0592ca */ /* 0x000fe200000e0000 */
[----:B------:R-:W-:Y:S11]  /*53f0*/  @!P1 IMAD.X R6, RZ, RZ, R17, P0 ;  /* 0x000000ffff069224 */ /* 0x000ff600000e0611 */
[----:B------:R-:W-:Y:S01]  /*5400*/  @!UPT UIADD3 URZ, UPT, UPT, URZ, URZ, URZ ;  /* 0x000000fffffff290 */ /* 0x000fe2000fffe0ff */
[----:B------:R1:W-:Y:S01]  /*5410*/  @!UP0 UTMALDG.3D [UR40], [UR4], desc[UR16] ;  /* 0x00001028040085b4 */ /* 0x0003e20008011000 */
[----:B------:R-:W-:Y:S05]  /*5420*/  VOTEU.ALL UP0, P1 ;  /* 0x0000000000ff7886 */ /* 0x000fea0000800000 */
[----:B------:R1:W-:Y:S01]  /*5430*/  @!UP0 UTMALDG.3D [UR8], [UR4], desc[UR16] ;  /* 0x00001008040085b4 */ /* 0x0003e20008011000 */
[----:B------:R1:W-:Y:S01]  /*5440*/  @!P1 SYNCS.ARRIVE.TRANS64.RED.A0TR RZ, [UR21+0x80], R0 ;  /* 0x00008000ffff99a7 */ /* 0x0003e20008300415 */
[----:B------:R-:W-:Y:S01]  /*5450*/  SYNCS.ARRIVE.TRANS64.RED.A1T0 RZ, [UR6], RZ ;  /* 0x000000ffffff79a7 */ /* 0x000fe20008100406 */
[----:B------:R-:W3:Y:S02]  /*5460*/  SYNCS.PHASECHK.TRANS64.TRYWAIT P2, [UR21+0xa8], R9 ;  /* 0x0000a809ff0075a7 */ /* 0x000ee40008041115 */
[----:B-1-3--:R-:W-:Y:S05]  /*5470*/  @!P2 BRA `(.L_x_97) ;  /* 0x00000058004ca947 */ /* 0x00afea0003800000 */
.L_x_190:
        /* <DEDUP_REMOVED lines=10> */
[----:B------:R-:W-:Y:S02]  /*5520*/  @!UP0 UIADD3 UR10, UPT, UPT, UR42, 0xa0, URZ ;  /* 0x000000a02a0a8890 */ /* 0x000fe4000fffe0ff */
[----:B------:R-:W-:Y:S01]  /*5530*/  @!UP0 UIADD3 UR8, UPT, UPT, UR21, 0x1a00, URZ ;  /* 0x00001a0015088890 */ /* 0x000fe2000fffe0ff */
[----:B------:R-:W-:Y:S01]  /*5540*/  IMAD.U32 R10, RZ, RZ, UR5 ;  /* 0x00000005ff0a7e24 */ /* 0x000fe2000f8e00ff */
[----:B------:R-:W-:Y:S01]  /*5550*/  VOTEU.ALL UP0, P1 ;  /* 0x0000000000ff7886 */ /* 0x000fe20000800000 */
[----:B------:R-:W-:Y:S01]  /*5560*/  IMAD.U32 R11, RZ, RZ, UR4 ;  /* 0x00000004ff0b7e24 */ /* 0x000fe2000f8e00ff */
[----:B------:R-:W-:Y:S01]  /*5570*/  UMOV UR9, UR33 ;  /* 0x0000002100097c82 */ /* 0x000fe20008000000 */
[----:B------:R-:W-:Y:S01]  /*5580*/  UMOV UR11, UR43 ;  /* 0x0000002b000b7c82 */ /* 0x000fe20008000000 */
[----:B------:R-:W-:Y:S01]  /*5590*/  @!P1 R2UR UR4, R10 ;  /* 0x000000000a0492ca */ /* 0x000fe200000e0000 */
[----:B------:R-:W-:Y:S01]  /*55a0*/  UMOV UR12, UR36 ;  /* 0x00000024000c7c82 */ /* 0x000fe20008000000 */
[----:B------:R-:W-:Y:S01]  /*55b0*/  @!P1 R2UR UR5, R11 ;  /* 0x000000000b0592ca */ /* 0x000fe200000e0000 */
[----:B------:R-:W-:Y:S01]  /*55c0*/  UPRMT UR6, UR46, 0x654, UR33 ;  /* 0x000006542e067896 */ /* 0x000fe20008000021 */
[----:B------:R-:W-:Y:S11]  /*55d0*/  @!P1 IMAD.X R6, RZ, RZ, R17, P0 ;  /* 0x000000ffff069224 */ /* 0x000ff600000e0611 */
[----:B------:R1:W-:Y:S01]  /*55e0*/  @!UP0 UTMALDG.3D [UR32], [UR4], desc[UR16] ;  /* 0x00001020040085b4 */ /* 0x0003e20008011000 */
[----:B------:R-:W-:Y:S05]  /*55f0*/  VOTEU.ALL UP0, P1 ;  /* 0x0000000000ff7886 */ /* 0x000fea0000800000 */
[----:B------:R1:W-:Y:S01]  /*5600*/  @!UP0 UTMALDG.3D [UR8], [UR4], desc[UR16] ;  /* 0x00001008040085b4 */ /* 0x0003e20008011000 */
[----:B------:R1:W-:Y:S01]  /*5610*/  @!P1 SYNCS.ARRIVE.TRANS64.RED.A0TR RZ, [UR21+0x88], R0 ;  /* 0x00008800ffff99a7 */ /* 0x0003e20008300415 */
[----:B------:R-:W-:Y:S01]  /*5620*/  SYNCS.ARRIVE.TRANS64.RED.A1T0 RZ, [UR6], RZ ;  /* 0x000000ffffff79a7 */ /* 0x000fe20008100406 */
[----:B------:R-:W3:Y:S02]  /*5630*/  SYNCS.PHASECHK.TRANS64.TRYWAIT P2, [UR21+0xb0], R9 ;  /* 0x0000b009ff0075a7 */ /* 0x000ee40008041115 */
[----:B-1-3--:R-:W-:Y:S05]  /*5640*/  @!P2 BRA `(.L_x_98) ;  /* 0x0000005400f0a947 */ /* 0x00afea0003800000 */
.L_x_192:
        /* <DEDUP_REMOVED lines=9> */
[----:B------:R-:W-:Y:S01]  /*56e0*/  VIADD R14, R14, 0x1 ;  /* 0x000000010e0e7836 */ /* 0x000fe20000000000 */
        /* <DEDUP_REMOVED lines=10> */
[----:B------:R-:W-:Y:S01]  /*5790*/  UMOV UR12, UR36 ;  /* 0x00000024000c7c82 */ /* 0x000fe20008000000 */
[----:B------:R-:W-:Y:S11]  /*57a0*/  UPRMT UR6, UR46, 0x654, UR25 ;  /* 0x000006542e067896 */ /* 0x000ff60008000019 */
[----:B------:R1:W-:Y:S01]  /*57b0*/  @!UP0 UTMALDG.3D [UR24], [UR4], desc[UR16] ;  /* 0x00001018040085b4 */ /* 0x0003e20008011000 */
[----:B------:R-:W-:Y:S05]  /*57c0*/  VOTEU.ALL UP0, P1 ;  /* 0x0000000000ff7886 */ /* 0x000fea0000800000 */
[----:B------:R1:W-:Y:S01]  /*57d0*/  @!UP0 UTMALDG.3D [UR8], [UR4], desc[UR16] ;  /* 0x00001008040085b4 */ /* 0x0003e20008011000 */
[----:B------:R1:W-:Y:S01]  /*57e0*/  @!P1 SYNCS.ARRIVE.TRANS64.RED.A0TR RZ, [UR21+0x90], R0 ;  /* 0x00009000ffff99a7 */ /* 0x0003e20008300415 */
[----:B------:R-:W-:Y:S01]  /*57f0*/  SYNCS.ARRIVE.TRANS64.RED.A1T0 RZ, [UR6], RZ ;  /* 0x000000ffffff79a7 */ /* 0x000fe20008100406 */
[----:B------:R-:W3:Y:S02]  /*5800*/  SYNCS.PHASECHK.TRANS64.TRYWAIT P0, [UR21+0xb8], R9 ;  /* 0x0000b809ff0075a7 */ /* 0x000ee40008001115 */
[----:B-1-3--:R-:W-:Y:S05]  /*5810*/  @!P0 BRA `(.L_x_99) ;  /* 0x0000005400948947 */ /* 0x00afea0003800000 */
.L_x_194:
[----:B------:R-:W-:Y:S01]  /*5820*/  UPLOP3.LUT UP2, UPT, UPT, UPT, UPT, 0x80, 0x8 ;  /* 0x000000000008789c */ /* 0x000fe20003f4f070 */
[----:B------:R-:W-:Y:S01]  /*5830*/  @!P1 IADD3 R6, P0, PT, R16, 0x580, RZ ;  /* 0x0000058010069810 */ /* 0x000fe20007f1e0ff */
[----:B------:R-:W-:Y:S01]  /*5840*/  UMOV UR6, 0x0 ;  /* 0x0000000000067882 */ /* 0x000fe20000000000 */
[----:B------:R-:W-:Y:S01]  /*5850*/  UMOV UR7, 0x10000000 ;  /* 0x1000000000077882 */ /* 0x000fe20000000000 */
[----:B------:R-:W-:Y:S01]  /*5860*/  VOTEU.ALL UP0, P1 ;  /* 0x0000000000ff7886 */ /* 0x000fe20000800000 */
[----:B------:R-:W-:Y:S01]  /*5870*/  @!P1 R2UR UR5, R6 ;  /* 0x00000000060592ca */ /* 0x000fe200000e0000 */
[----:B-1----:R-:W-:Y:S01]  /*5880*/  @!P1 IMAD.X R0, RZ, RZ, R17, P0 ;  /* 0x000000ffff009224 */ /* 0x002fe200000e0611 */
[----:B------:R-:W-:Y:S01]  /*5890*/  UMOV UR19, UR43 ;  /* 0x0000002b00137c82 */ /* 0x000fe20008000000 */
[----:B------:R-:W-:Y:S01]  /*58a0*/  UMOV UR20, UR36 ;  /* 0x0000002400147c82 */ /* 0x000fe20008000000 */
[----:B------:R-:W-:Y:S01]  /*58b0*/  @!UP0 UIADD3 UR18, UPT, UPT, UR42, 0x60, URZ ;  /* 0x000000602a128890 */ /* 0x000fe2000fffe0ff */
[----:B------:R-:W-:Y:S01]  /*58c0*/  R2UR UR24, R82 ;  /* 0x00000000521872ca */ /* 0x000fe200000e0000 */
[----:B------:R-:W-:Y:S01]  /*58d0*/  @!UP0 UIADD3 UR16, UPT, UPT, UR21, 0x3200, URZ ;  /* 0x0000320015108890 */ /* 0x000fe2000fffe0ff */
[----:B------:R-:W-:Y:S01]  /*58e0*/  @!P1 R2UR UR4, R0 ;  /* 0x00000000000492ca */ /* 0x000fe200000e0000 */
[----:B------:R-:W-:Y:S01]  /*58f0*/  @!UP0 UIADD3 UR17, UPT, UPT, UR21, 0x98, URZ ;  /* 0x0000009815118890 */ /* 0x000fe2000fffe0ff */
[----:B------:R-:W-:Y:S01]  /*5900*/  ISETP.NE.AND P0, PT, R14, 0x2, PT ;  /* 0x000000020e00780c */ /* 0x000fe20003f05270 */
[----:B------:R-:W-:Y:S01]  /*5910*/  @!UP0 UIADD3 UR10, UPT, UPT, UR42, 0xe0, URZ ;  /* 0x000000e02a0a8890 */ /* 0x000fe2000fffe0ff */
[----:B------:R-:W-:Y:S01]  /*5920*/  LOP3.LUT R15, R15, 0x1, RZ, 0x3c, !PT ;  /* 0x000000010f0f7812 */ /* 0x000fe200078e3cff */
[----:B------:R-:W-:Y:S01]  /*5930*/  @!UP0 UIADD3 UR8, UPT, UPT, UR21, 0x3a00, URZ ;  /* 0x00003a0015088890 */ /* 0x000fe2000fffe0ff */
[----:B------:R-:W-:Y:S01]  /*5940*/  IMAD.U32 R8, RZ, RZ, UR5 ;  /* 0x00000005ff087e24 */ /* 0x000fe2000f8e00ff */
[----:B------:R-:W-:Y:S01]  /*5950*/  VOTEU.ALL UP0, P1 ;  /* 0x0000000000ff7886 */ /* 0x000fe20000800000 */
[----:B------:R-:W-:Y:S01]  /*5960*/  UMOV UR11, UR43 ;  /* 0x0000002b000b7c82 */ /* 0x000fe20008000000 */
[----:B------:R-:W-:Y:S01]  /*5970*/  UMOV UR12, UR36 ;  /* 0x00000024000c7c82 */ /* 0x000fe20008000000 */
[----:B------:R-:W-:Y:S01]  /*5980*/  UMOV UR9, UR17 ;  /* 0x0000001100097c82 */ /* 0x000fe20008000000 */
[----:B------:R-:W-:Y:S01]  /*5990*/  SEL R0, RZ, 0x1, P0 ;  /* 0x00000001ff007807 */ /* 0x000fe20000000000 */
[----:B------:R-:W-:Y:S01]  /*59a0*/  UIADD3 UR32, UPT, UPT, UR13, UR24, URZ ;  /* 0x000000180d207290 */ /* 0x000fe2000fffe0ff */
[----:B------:R-:W-:Y:S01]  /*59b0*/  IMAD.U32 R9, RZ, RZ, UR4 ;  /* 0x00000004ff097e24 */ /* 0x000fe2000f8e00ff */
[----:B------:R-:W-:Y:S01]  /*59c0*/  @!P1 R2UR UR4, R8 ;  /* 0x00000000080492ca */ /* 0x000fe200000e0000 */
[----:B------:R-:W-:Y:S01]  /*59d0*/  UMOV UR36, UR29 ;  /* 0x0000001d00247c82 */ /* 0x000fe20008000000 */
[----:B------:R-:W-:Y:S02]  /*59e0*/  LOP3.LUT R13, R13, R0, RZ, 0x3c, !PT ;  /* 0x000000000d0d7212 */ /* 0x000fe400078e3cff */
[----:B------:R-:W-:Y:S02]  /*59f0*/  @!P1 R2UR UR5, R9 ;  /* 0x00000000090592ca */ /* 0x000fe400000e0000 */
[----:B------:R-:W-:Y:S11]  /*5a00*/  SEL R14, R14, RZ, P0 ;  /* 0x000000ff0e0e7207 */ /* 0x000ff60000000000 */
[----:B------:R1:W-:Y:S01]  /*5a10*/  @!UP0 UTMALDG.3D [UR16], [UR4], desc[UR6] ;  /* 0x00000610040085b4 */ /* 0x0003e20008011000 */
[----:B------:R-:W-:Y:S05]  /*5a20*/  VOTEU.ALL UP0, P1 ;  /* 0x0000000000ff7886 */ /* 0x000fea0000800000 */
[----:B------:R3:W-:Y:S01]  /*5a30*/  @!UP0 UTMALDG.3D [UR8], [UR4], desc[UR6] ;  /* 0x00000608040085b4 */ /* 0x0007e20008011000 */
[----:B------:R3:W-:Y:S01]  /*5a40*/  @!P1 SYNCS.ARRIVE.TRANS64.RED.A0TR RZ, [UR21+0x98], R7 ;  /* 0x00009807ffff99a7 */ /* 0x0007e20008300415 */
[----:B------:R-:W-:Y:S01]  /*5a50*/  SYNCS.ARRIVE.TRANS64.RED.A1T0 RZ, [UR37], RZ ;  /* 0x000000ffffff79a7 */ /* 0x000fe20008100425 */
[----:B-1----:R-:W-:Y:S01]  /*5a60*/  UIADD3 UR20, UPT, UPT, UR14, UR61, URZ ;  /* 0x0000003d0e147290 */ /* 0x002fe2000fffe0ff */
[----:B------:R-:W-:Y:S11]  /*5a70*/  BRA.U UP1, `(.L_x_100) ;  /* 0xfffffff101047547 */ /* 0x000ff6000b83ffff */
[----:B------:R-:W-:-:S04]  /*5a80*/  SHF.L.U32 R2, R15, 0x1f, RZ ;  /* 0x0000001f0f027819 */ /* 0x000fc800000006ff */
[----:B------:R-:W1:Y:S02]  /*5a90*/  SYNCS.PHASECHK.TRANS64.TRYWAIT P0, [UR21+0xa0], R2 ;  /* 0x0000a002ff0075a7 */ /* 0x000e640008001115 */
[----:B-1----:R-:W-:Y:S05]  /*5aa0*/  @!P0 BRA `(.L_x_101) ;  /* 0x0000005400088947 */ /* 0x002fea0003800000 */
.L_x_196:
[----:B------:R-:W4:Y:S02]  /*5ab0*/  SYNCS.PHASECHK.TRANS64.TRYWAIT P0, [UR21+0xa8], R2 ;  /* 0x0000a802ff0075a7 */ /* 0x000f240008001115 */
[----:B----4-:R-:W-:Y:S05]  /*5ac0*/  @!P0 BRA `(.L_x_102) ;  /* 0x0000005400188947 */ /* 0x010fea0003800000 */
.L_x_198:
[----:B------:R-:W4:Y:S02]  /*5ad0*/  SYNCS.PHASECHK.TRANS64.TRYWAIT P0, [UR21+0xb0], R2 ;  /* 0x0000b002ff0075a7 */ /* 0x000f240008001115 */
[----:B----4-:R-:W-:Y:S05]  /*5ae0*/  @!P0 BRA `(.L_x_103) ;  /* 0x0000005400288947 */ /* 0x010fea0003800000 */
.L_x_200:
[----:B-1----:R-:W-:-:S07]  /*5af0*/  MOV R0, UR21 ;  /* 0x0000001500007c02 */ /* 0x002fce0008000f00 */
.L_x_104:
[----:B-1----:R-:W-:-:S04]  /*5b00*/  SHF.L.U32 R2, R15, 0x1f, RZ ;  /* 0x0000001f0f027819 */ /* 0x002fc800000006ff */
[----:B------:R1:W4:Y:S03]  /*5b10*/  SYNCS.PHASECHK.TRANS64.TRYWAIT P0, [R0+URZ+0xb8], R2 ;  /* 0x0000b802000075a7 */ /* 0x00032600080011ff */
[----:B----4-:R-:W-:Y:S05]  /*5b20*/  @!P0 NANOSLEEP.SYNCS 0x989680 ;  /* 0x009896800000895d */ /* 0x010fea0003900000 */
[----:B------:R-:W4:Y:S02]  /*5b30*/  @!P0 SYNCS.PHASECHK.TRANS64 P0, [R0+URZ+0xb8], R2 ;  /* 0x0000b802000085a7 */ /* 0x000f2400080010ff */
[----:B--234-:R-:W-:Y:S05]  /*5b40*/  @P0 EXIT ;  /* 0x000000000000094d */ /* 0x01cfea0003800000 */
[----:B------:R-:W-:Y:S05]  /*5b50*/  BRA `(.L_x_104) ;  /* 0xfffffffc00e87947 */ /* 0x000fea000383ffff */
.L_x_89:
[----:B------:R-:W-:-:S06]  /*5b60*/  UISETP.GE.AND UP0, UPT, UR25, 0x4, UPT ;  /* 0x000000041900788c */ /* 0x000fcc000bf06270 */
[----:B------:R-:W-:-:S13]  /*5b70*/  PLOP3.LUT P0, PT, PT, PT, UP0, 0x80, 0x8 ;  /* 0x000000000008781c */ /* 0x000fda0003f0f008 */
[----:B-1----:R-:W-:Y:S05]  /*5b80*/  @!P0 EXIT ;  /* 0x000000000000894d */ /* 0x002fea0003800000 */
[----:B------:R-:W-:Y:S01]  /*5b90*/  BAR.SYNC.DEFER_BLOCKING 0x6, 0xa0 ;  /* 0x0182800000007b1d */ /* 0x000fe20000010000 */
[C---:B------:R-:W-:Y:S01]  /*5ba0*/  IMAD.SHL.U32 R79, R90.reuse, 0x20, RZ ;  /* 0x000000205a4f7824 */ /* 0x040fe200078e00ff */
[----:B------:R-:W-:Y:S01]  /*5bb0*/  CS2R R84, SRZ ;  /* 0x0000000000547805 */ /* 0x000fe2000001ff00 */
[----:B------:R-:W-:Y:S01]  /*5bc0*/  IMAD.SHL.U32 R5, R81, 0x400, RZ ;  /* 0x0000040051057824 */ /* 0x000fe200078e00ff */
[----:B------:R-:W-:Y:S01]  /*5bd0*/  CS2R R86, SRZ ;  /* 0x0000000000567805 */ /* 0x000fe2000001ff00 */
[C---:B------:R-:W-:Y:S01]  /*5be0*/  IMAD.U32 R37, R90.reuse, 0x10000, RZ ;  /* 0x000100005a257824 */ /* 0x040fe200078e00ff */
[----:B------:R-:W-:Y:S01]  /*5bf0*/  UMOV UR43, 0x400 ;  /* 0x00000400002b7882 */ /* 0x000fe20000000000 */
[----:B------:R-:W-:Y:S01]  /*5c00*/  LOP3.LUT R78, R79, 0xb60, RZ, 0xc0, !PT ;  /* 0x00000b604f4e7812 */ /* 0x000fe200078ec0ff */
[----:B------:R-:W-:Y:S01]  /*5c10*/  ULEA UR43, UR46, UR43, 0x18 ;  /* 0x0000002b2e2b7291 */ /* 0x000fe2000f8ec0ff */
[----:B------:R-:W1:Y:S01]  /*5c20*/  LDC.64 R74, c[0x0][0x888] ;  /* 0x00022200ff4a7b82 */ /* 0x000e620000000a00 */
[----:B------:R-:W-:Y:S01]  /*5c30*/  IMAD.SHL.U32 R4, R90, 0x4, RZ ;  /* 0x000000045a047824 */ /* 0x000fe200078e00ff */
[----:B------:R-:W-:Y:S01]  /*5c40*/  LOP3.LUT R78, R78, 0x400, R5, 0xf8, !PT ;  /* 0x000004004e4e7812 */ /* 0x000fe200078ef805 */
[----:B------:R-:W-:Y:S01]  /*5c50*/  IMAD.SHL.U32 R5, R81, 0x200000, RZ ;  /* 0x0020000051057824 */ /* 0x000fe200078e00ff */
[C---:B------:R-:W-:Y:S01]  /*5c60*/  LOP3.LUT R6, R79.reuse, 0x80, RZ, 0xc0, !PT ;  /* 0x000000804f067812 */ /* 0x040fe200078ec0ff */
[----:B------:R-:W-:Y:S01]  /*5c70*/  UIADD3 UR4, UPT, UPT, UR43, 0x4200, URZ ;  /* 0x000042002b047890 */ /* 0x000fe2000fffe0ff */
[----:B------:R-:W-:Y:S01]  /*5c80*/  LOP3.LUT P0, RZ, R79, 0x80, RZ, 0xc0, !PT ;  /* 0x000000804fff7812 */ /* 0x000fe2000780c0ff */
[----:B------:R-:W-:Y:S01]  /*5c90*/  IMAD.MOV.U32 R36, RZ, RZ, RZ ;  /* 0x000000ffff247224 */ /* 0x000fe200078e00ff */
[----:B------:R-:W2:Y:S01]  /*5ca0*/  LDC.64 R76, c[0x0][0x890] ;  /* 0x00022400ff4c7b82 */ /* 0x000ea20000000a00 */
[----:B------:R-:W-:Y:S01]  /*5cb0*/  LOP3.LUT R5, R5, 0x200000, RZ, 0xc0, !PT ;  /* 0x0020000005057812 */ /* 0x000fe200078ec0ff */
[----:B------:R-:W-:Y:S01]  /*5cc0*/  IMAD.MOV.U32 R88, RZ, RZ, RZ ;  /* 0x000000ffff587224 */ /* 0x000fe200078e00ff */
[----:B------:R-:W-:Y:S01]  /*5cd0*/  LOP3.LUT R4, R6, 0x10, R4, 0xf8, !PT ;  /* 0x0000001006047812 */ /* 0x000fe200078ef804 */
[----:B------:R-:W-:Y:S01]  /*5ce0*/  IMAD.U32 R89, RZ, RZ, UR4 ;  /* 0x00000004ff597e24 */ /* 0x000fe2000f8e00ff */
[----:B------:R-:W-:Y:S01]  /*5cf0*/  LOP3.LUT R37, R5, 0x400000, R37, 0xf8, !PT ;  /* 0x0040000005257812 */ /* 0x000fe200078ef825 */
[----:B------:R-:W3:Y:S01]  /*5d00*/  LDCU UR58, c[0x0][0x370] ;  /* 0x00006e00ff3a77ac */ /* 0x000ee20008000800 */
[----:B------:R-:W4:Y:S01]  /*5d10*/  LDS R0, [UR43+0x180] ;  /* 0x0001802bff007984 */ /* 0x000f220008000800 */
[----:B------:R-:W1:Y:S01]  /*5d20*/  LDC.64 R72, c[0x0][0x8b0] ;  /* 0x00022c00ff487b82 */ /* 0x000e620000000a00 */
[----:B------:R-:W-:Y:S01]  /*5d30*/  LOP3.LUT R78, R78, R4, RZ, 0xfc, !PT ;  /* 0x000000044e4e7212 */ /* 0x000fe200078efcff */
[----:B------:R-:W1:Y:S01]  /*5d40*/  LDCU.64 UR62, c[0x0][0x348] ;  /* 0x00006900ff3e77ac */ /* 0x000e620008000a00 */
[----:B------:R-:W-:Y:S01]  /*5d50*/  LOP3.LUT R90, R90, 0x60, RZ, 0xc0, !PT ;  /* 0x000000605a5a7812 */ /* 0x000fe200078ec0ff */
[----:B------:R-:W1:Y:S04]  /*5d60*/  LDCU UR42, c[0x0][0xb0c] ;  /* 0x00016180ff2a77ac */ /* 0x000e680008000800 */
[----:B------:R-:W1:Y:S01]  /*5d70*/  LDC.64 R70, c[0x0][0x8a8] ;  /* 0x00022a00ff467b82 */ /* 0x000e620000000a00 */
[----:B------:R-:W1:Y:S01]  /*5d80*/  LDCU UR39, c[0x0][0xb30] ;  /* 0x00016600ff2777ac */ /* 0x000e620008000800 */
[----:B------:R-:W1:Y:S01]  /*5d90*/  LDCU.64 UR56, c[0x0][0x888] ;  /* 0x00011100ff3877ac */ /* 0x000e620008000a00 */
[----:B------:R-:W1:Y:S01]  /*5da0*/  LDCU.64 UR40, c[0x0][0xb28] ;  /* 0x00016500ff2877ac */ /* 0x000e620008000a00 */
[----:B------:R-:W1:Y:S01]  /*5db0*/  LDCU.128 UR52, c[0x0][0xb10] ;  /* 0x00016200ff3477ac */ /* 0x000e620008000c00 */
[----:B------:R-:W1:Y:S01]  /*5dc0*/  LDCU UR47, c[0x0][0x374] ;  /* 0x00006e80ff2f77ac */ /* 0x000e620008000800 */
[----:B------:R-:W-:Y:S01]  /*5dd0*/  UIADD3 UR60, UPT, UPT, UR43, 0x200, URZ ;  /* 0x000002002b3c7890 */ /* 0x000fe2000fffe0ff */
[----:B----4-:R-:W-:Y:S01]  /*5de0*/  IMAD.IADD R37, R0, 0x1, R37 ;  /* 0x0000000100257824 */ /* 0x010fe200078e0225 */
[----:B--23--:R-:W-:-:S10]  /*5df0*/  P2R R0, PR, RZ, 0x1 ;  /* 0x00000001ff007803 */ /* 0x00cfd40000000000 */
.L_x_146:
[C---:B------:R-:W-:Y:S02]  /*5e00*/  LEA R3, R84.reuse, UR43, 0x3 ;  /* 0x0000002b54037c11 */ /* 0x040fe4000f8e18ff */
[----:B------:R-:W-:Y:S02]  /*5e10*/  SHF.L.U32 R0, R87, 0x1f, RZ ;  /* 0x0000001f57007819 */ /* 0x000fe400000006ff */
[----:B------:R-:W-:Y:S02]  /*5e20*/  LEA R4, R84, UR43, 0x4 ;  /* 0x0000002b54047c11 */ /* 0x000fe4000f8e20ff */
[----:B------:R-:W2:Y:S02]  /*5e30*/  SYNCS.PHASECHK.TRANS64.TRYWAIT P0, [R3+URZ+0xd0], R0 ;  /* 0x0000d000030075a7 */ /* 0x000ea400080011ff */
[----:B-12---:R-:W-:Y:S05]  /*5e40*/  @!P0 BRA `(.L_x_105) ;  /* 0x0000005000688947 */ /* 0x006fea0003800000 */
.L_x_201:
[----:B------:R-:W3:Y:S01]  /*5e50*/  LDS.128 R4, [R4+0x160] ;  /* 0x0001600004047984 */ /* 0x000ee20000000c00 */
[----:B------:R-:W-:Y:S01]  /*5e60*/  UISETP.GE.AND UP0, UPT, UR45, 0x1, UPT ;  /* 0x000000012d00788c */ /* 0x000fe2000bf06270 */
[----:B------:R-:W-:Y:S01]  /*5e70*/  @!PT LDS RZ, [RZ] ;  /* 0x00000000fffff984 */ /* 0x000fe20000000800 */
[----:B------:R-:W-:Y:S01]  /*5e80*/  @!PT LDS RZ, [RZ] ;  /* 0x00000000fffff984 */ /* 0x000fe20000000800 */
[----:B------:R-:W-:Y:S01]  /*5e90*/  @!PT LDS RZ, [RZ] ;  /* 0x00000000fffff984 */ /* 0x000fe20000000800 */
[----:B------:R-:W-:Y:S01]  /*5ea0*/  @!PT LDS RZ, [RZ] ;  /* 0x00000000fffff984 */ /* 0x000fe20000000800 */
[----:B------:R4:W-:Y:S06]  /*5eb0*/  MEMBAR.ALL.CTA ;  /* 0x0000000000007992 */ /* 0x0009ec0000008000 */
[----:B----4-:R-:W4:Y:S01]  /*5ec0*/  FENCE.VIEW.ASYNC.S ;  /* 0x00000000000073c6 */ /* 0x010f220000000000 */
[----:B---3--:R-:W-:Y:S11]  /*5ed0*/  LOP3.LUT P0, RZ, R6, 0x1, RZ, 0xc0, !PT ;  /* 0x0000000106ff7812 */ /* 0x008ff6000780c0ff */
[----:B------:R-:W-:Y:S02]  /*5ee0*/  @!UPT UIADD3 URZ, UPT, UPT, URZ, URZ, URZ ;  /* 0x000000fffffff290 */ /* 0x000fe4000fffe0ff */
[----:B----4-:R-:W-:Y:S01]  /*5ef0*/  VOTEU.ANY UP1, P0 ;  /* 0x0000000000ff7886 */ /* 0x010fe20000020100 */
[----:B------:R-:W-:Y:S01]  /*5f00*/  PLOP3.LUT P0, PT, PT, PT, UP1, 0x80, 0x8 ;  /* 0x000000000008781c */ /* 0x000fe20003f0f018 */
[----:B------:R-:W-:Y:S11]  /*5f10*/  UP2UR UR44, UPR, URZ, 0x2 ;  /* 0x00000002ff2c7883 */ /* 0x000ff60008000000 */
[----:B------:R-:W-:Y:S01]  /*5f20*/  @!UPT UIADD3 URZ, UPT, UPT, URZ, URZ, URZ ;  /* 0x000000fffffff290 */ /* 0x000fe2000fffe0ff */
[----:B--2---:R-:W-:Y:S02]  /*5f30*/  @P0 SHF.R.U32.HI R0, RZ, 0x10, R5 ;  /* 0x00000010ff000819 */ /* 0x004fe40000011605 */
        /* <DEDUP_REMOVED lines=12> */
[----:B------:R-:W3:Y:S01]  /*6000*/  LDCU UR12, c[0x0][0xb20] ;  /* 0x00016400ff0c77ac */ /* 0x000ee20008000800 */
[----:B-1----:R-:W-:Y:S02]  /*6010*/  UIMAD.WIDE.U32 UR4, UR47, UR55, URZ ;  /* 0x000000372f0472a5 */ /* 0x002fe4000f8e00ff */
[----:B------:R-:W-:Y:S02]  /*6020*/  UIMAD.WIDE.U32 UR6, UR58, UR52, URZ ;  /* 0x000000343a0672a5 */ /* 0x000fe4000f8e00ff */
[----:B------:R-:W-:Y:S02]  /*6030*/  UISETP.NE.AND UP0, UPT, UR54, 0x1, UPT ;  /* 0x000000013600788c */ /* 0x000fe4000bf05270 */
[----:B------:R-:W-:Y:S02]  /*6040*/  UIMAD.WIDE.U32 UR8, UR37, UR55, URZ ;  /* 0x00000037250872a5 */ /* 0x000fe4000f8e00ff */
[----:B------:R-:W-:Y:S02]  /*6050*/  UIMAD.WIDE.U32 UR10, UR38, UR52, URZ ;  /* 0x00000034260a72a5 */ /* 0x000fe4000f8e00ff */
[----:B------:R-:W-:Y:S02]  /*6060*/  UISETP.NE.AND UP1, UPT, UR42, 0x1, UPT ;  /* 0x000000012a00788c */ /* 0x000fe4000bf25270 */
[----:B------:R-:W-:Y:S01]  /*6070*/  UISETP.NE.AND UP2, UPT, UR45, 0x1, UPT ;  /* 0x000000012d00788c */ /* 0x000fe2000bf45270 */
[----:B------:R-:W-:Y:S02]  /*6080*/  UMOV UR4, UR5 ;  /* 0x0000000500047c82 */ /* 0x000fe40008000000 */
[----:B---3--:R-:W-:Y:S03]  /*6090*/  USHF.R.U32.HI UR5, URZ, UR12, UR4 ;  /* 0x0000000cff057299 */ /* 0x008fe60008011604 */
[----:B------:R-:W-:Y:S02]  /*60a0*/  UMOV UR4, UR7 ;  /* 0x0000000700047c82 */ /* 0x000fe40008000000 */
[----:B------:R-:W-:Y:S02]  /*60b0*/  USHF.R.U32.HI UR7, URZ, UR53, UR4 ;  /* 0x00000035ff077299 */ /* 0x000fe40008011604 */
[----:B------:R-:W-:Y:S02]  /*60c0*/  USEL UR4, UR47, UR5, !UP0 ;  /* 0x000000052f047287 */ /* 0x000fe4000c000000 */
[----:B------:R-:W-:Y:S01]  /*60d0*/  USEL UR7, UR58, UR7, !UP1 ;  /* 0x000000073a077287 */ /* 0x000fe2000c800000 */
[----:B------:R-:W-:Y:S01]  /*60e0*/  UMOV UR5, UR9 ;  /* 0x0000000900057c82 */ /* 0x000fe20008000000 */
[----:B------:R-:W-:Y:S02]  /*60f0*/  UIMAD.WIDE.U32 UR8, UR4, UR40, URZ ;  /* 0x00000028040872a5 */ /* 0x000fe4000f8e00ff */
[----:B------:R-:W-:Y:S03]  /*6100*/  USHF.R.U32.HI UR6, URZ, UR12, UR5 ;  /* 0x0000000cff067299 */ /* 0x000fe60008011605 */
[----:B------:R-:W-:Y:S01]  /*6110*/  UMOV UR5, UR11 ;  /* 0x0000000b00057c82 */ /* 0x000fe20008000000 */
[----:B------:R-:W-:Y:S02]  /*6120*/  UIMAD.WIDE.U32 UR10, UR7, UR40, URZ ;  /* 0x00000028070a72a5 */ /* 0x000fe4000f8e00ff */
[----:B------:R-:W-:Y:S02]  /*6130*/  USHF.R.U32.HI UR12, URZ, UR53, UR5 ;  /* 0x00000035ff0c7299 */ /* 0x000fe40008011605 */
[----:B------:R-:W-:Y:S01]  /*6140*/  USEL UR6, UR37, UR6, !UP0 ;  /* 0x0000000625067287 */ /* 0x000fe2000c000000 */
[----:B------:R-:W-:Y:S02]  /*6150*/  UMOV UR5, UR9 ;  /* 0x0000000900057c82 */ /* 0x000fe40008000000 */
[----:B------:R-:W-:Y:S01]  /*6160*/  UMOV UR10, UR11 ;  /* 0x0000000b000a7c82 */ /* 0x000fe20008000000 */
[----:B------:R-:W-:Y:S02]  /*6170*/  @UP2 USHF.R.U32.HI UR4, URZ, UR41, UR5 ;  /* 0x00000029ff042299 */ /* 0x000fe40008011605 */
[----:B------:R-:W-:Y:S02]  /*6180*/  @UP2 USHF.R.U32.HI UR7, URZ, UR41, UR10 ;  /* 0x00000029ff072299 */ /* 0x000fe4000801160a */
[----:B------:R-:W-:Y:S02]  /*6190*/  UIMAD UR4, UR45, UR4, URZ ;  /* 0x000000042d0472a4 */ /* 0x000fe4000f8e02ff */
        /* <DEDUP_REMOVED lines=8> */
[----:B------:R-:W-:Y:S02]  /*6220*/  USEL UR11, UR6, UR4, !UP2 ;  /* 0x00000004060b7287 */ /* 0x000fe4000d000000 */
[----:B------:R-:W-:Y:S02]  /*6230*/  UIADD3 UR8, UPT, UPT, -UR5, URZ, URZ ;  /* 0x000000ff05087290 */ /* 0x000fe4000fffe1ff */
[----:B------:R-:W-:Y:S01]  /*6240*/  UIADD3 UR10, UPT, UPT, -UR11, URZ, URZ ;  /* 0x000000ff0b0a7290 */ /* 0x000fe2000fffe1ff */
[----:B------:R-:W-:Y:S01]  /*6250*/  @!UP0 UMOV UR4, UR9 ;  /* 0x0000000900048c82 */ /* 0x000fe20008000000 */
[----:B------:R-:W-:Y:S02]  /*6260*/  UIADD3 UR9, UPT, UPT, -UR6, URZ, URZ ;  /* 0x000000ff06097290 */ /* 0x000fe4000fffe1ff */
[----:B------:R-:W-:Y:S02]  /*6270*/  @!UP0 USHF.R.U32.HI UR4, URZ, UR41, UR4 ;  /* 0x00000029ff048299 */ /* 0x000fe40008011604 */
[----:B------:R-:W-:Y:S02]  /*6280*/  UIMAD UR10, UR45, UR10, UR6 ;  /* 0x0000000a2d0a72a4 */ /* 0x000fe4000f8e0206 */
[----:B------:R-:W-:Y:S04]  /*6290*/  @!UP0 USEL UR4, UR5, UR4, !UP2 ;  /* 0x0000000405048287 */ /* 0x000fe8000d000000 */
[----:B------:R-:W-:Y:S02]  /*62a0*/  @!UP0 UIMAD UR10, UR7, UR10, UR4 ;  /* 0x0000000a070a82a4 */ /* 0x000fe4000f8e0204 */
[----:B------:R-:W-:Y:S02]  /*62b0*/  @!UP0 UIADD3 UR11, UPT, UPT, UR11, -UR4, URZ ;  /* 0x800000040b0b8290 */ /* 0x000fe4000fffe0ff */
[----:B------:R-:W-:Y:S02]  /*62c0*/  UIMAD UR7, UR42, UR8, UR38 ;  /* 0x000000082a0772a4 */ /* 0x000fe4000f8e0226 */
[----:B------:R-:W-:Y:S02]  /*62d0*/  @!UP0 UIMAD UR6, UR11, UR45, UR5 ;  /* 0x0000002d0b0682a4 */ /* 0x000fe4000f8e0205 */
[----:B------:R-:W-:Y:S01]  /*62e0*/  UIMAD UR4, UR54, UR9, UR37 ;  /* 0x00000009360472a4 */ /* 0x000fe2000f8e0225 */
[----:B------:R-:W-:Y:S02]  /*62f0*/  @!UP0 UMOV UR5, UR10 ;  /* 0x0000000a00058c82 */ /* 0x000fe40008000000 */
[----:B------:R-:W-:Y:S02]  /*6300*/  UIMAD UR38, UR5, UR42, UR7 ;  /* 0x0000002a052672a4 */ /* 0x000fe4000f8e0207 */
[----:B------:R-:W-:Y:S11]  /*6310*/  UIMAD UR37, UR6, UR54, UR4 ;  /* 0x00000036062572a4 */ /* 0x000ff6000f8e0204 */
[----:B------:R-:W-:Y:S01]  /*6320*/  @!UPT UIADD3 URZ, UPT, UPT, URZ, URZ, URZ ;  /* 0x000000fffffff290 */ /* 0x000fe2000fffe0ff */
.L_x_106:
[----:B-1----:R-:W-:Y:S01]  /*6330*/  UISETP.NE.AND UP0, UPT, UR39, 0x1, UPT ;  /* 0x000000012700788c */ /* 0x002fe2000bf05270 */
[----:B------:R-:W-:Y:S01]  /*6340*/  IADD3 R84, PT, PT, R84, 0x1, RZ ;  /* 0x0000000154547810 */ /* 0x000fe20007ffe0ff */
[----:B------:R-:W-:Y:S02]  /*6350*/  USHF.L.U32 UR50, UR20, 0x6, URZ ;  /* 0x0000000614327899 */ /* 0x000fe400080006ff */
[----:B------:R-:W-:Y:S07]  /*6360*/  USHF.L.U32 UR49, UR32, 0x8, URZ ;  /* 0x0000000820317899 */ /* 0x000fee00080006ff */
[----:B------:R-:W1:Y:S01]  /*6370*/  @!UP0 LDCU.128 UR12, c[0x0][0xb10] ;  /* 0x00016200ff0c87ac */ /* 0x000e620008000c00 */
[----:B------:R-:W3:Y:S01]  /*6380*/  @!UP0 LDCU UR5, c[0x0][0xb0c] ;  /* 0x00016180ff0587ac */ /* 0x000ee20008000800 */
[----:B------:R-:W4:Y:S01]  /*6390*/  @!UP0 LDCU UR10, c[0x0][0xb20] ;  /* 0x00016400ff0a87ac */ /* 0x000f220008000800 */
[----:B-1----:R-:W-:Y:S02]  /*63a0*/  UIMAD.WIDE.U32 UR8, UR38, UR12, URZ ;  /* 0x0000000c260872a5 */ /* 0x002fe4000f8e00ff */
[----:B------:R-:W-:Y:S02]  /*63b0*/  UIMAD.WIDE.U32 UR6, UR37, UR15, URZ ;  /* 0x0000000f250672a5 */ /* 0x000fe4000f8e00ff */
[----:B------:R-:W-:Y:S03]  /*63c0*/  @!UP0 UISETP.NE.AND UP1, UPT, UR14, 0x1, UPT ;  /* 0x000000010e00888c */ /* 0x000fe6000bf25270 */
[----:B------:R-:W-:Y:S01]  /*63d0*/  @!UP0 UMOV UR4, UR9 ;  /* 0x0000000900048c82 */ /* 0x000fe20008000000 */
[----:B---3--:R-:W-:Y:S02]  /*63e0*/  @!UP0 UISETP.NE.AND UP2, UPT, UR5, 0x1, UPT ;  /* 0x000000010500888c */ /* 0x008fe4000bf45270 */
[----:B------:R-:W-:Y:S01]  /*63f0*/  @!UP0 USHF.R.U32.HI UR4, URZ, UR13, UR4 ;  /* 0x0000000dff048299 */ /* 0x000fe20008011604 */
[----:B------:R-:W-:Y:S02]  /*6400*/  @!UP0 UMOV UR6, UR7 ;  /* 0x0000000700068c82 */ /* 0x000fe40008000000 */
[----:B----4-:R-:W-:Y:S02]  /*6410*/  @!UP0 USHF.R.U32.HI UR6, URZ, UR10, UR6 ;  /* 0x0000000aff068299 */ /* 0x010fe40008011606 */
[----:B------:R-:W-:Y:S02]  /*6420*/  @!UP0 USEL UR7, UR38, UR4, !UP2 ;  /* 0x0000000426078287 */ /* 0x000fe4000d000000 */
[----:B------:R-:W-:Y:S04]  /*6430*/  @!UP0 USEL UR6, UR37, UR6, !UP1 ;  /* 0x0000000625068287 */ /* 0x000fe8000c800000 */
[----:B------:R-:W-:Y:S02]  /*6440*/  @!UP0 UIADD3 UR4, UPT, UPT, -UR7, UR6, URZ ;  /* 0x0000000607048290 */ /* 0x000fe4000fffe1ff */
[----:B------:R-:W-:Y:S02]  /*6450*/  @!UP0 UIADD3 UR6, UPT, UPT, UR7, -UR6, URZ ;  /* 0x8000000607068290 */ /* 0x000fe4000fffe0ff */
[----:B------:R-:W-:Y:S02]  /*6460*/  @!UP0 UIMAD UR38, UR4, UR5, UR38 ;  /* 0x00000005042682a4 */ /* 0x000fe4000f8e0226 */
[----:B------:R-:W-:Y:S02]  /*6470*/  @!UP0 UIMAD UR37, UR6, UR14, UR37 ;  /* 0x0000000e062582a4 */ /* 0x000fe4000f8e0225 */
[----:B------:R-:W-:Y:S09]  /*6480*/  ULOP3.LUT UP0, URZ, UR60, 0x90, URZ, 0xc0, !UPT ;  /* 0x000000903cff7892 */ /* 0x000ff2000f80c0ff */
[----:B------:R-:W-:Y:S05]  /*6490*/  BRA.U !UP0, `(.L_x_107) ;  /* 0x0000000108407547 */ /* 0x000fea000b800000 */
[----:B------:R-:W1:Y:S01]  /*64a0*/  LDCU.64 UR8, c[0x4][0x88] ;  /* 0x01001100ff0877ac */ /* 0x000e620008000a00 */
[----:B------:R-:W-:Y:S01]  /*64b0*/  MOV R3, 0x0 ;  /* 0x0000000000037802 */ /* 0x000fe20000000f00 */
[----:B------:R-:W-:Y:S02]  /*64c0*/  HFMA2 R12, -RZ, RZ, 0, 5.9604644775390625e-08 ;  /* 0x00000001ff0c7431 */ /* 0x000fe400000001ff */
[----:B------:R-:W-:Y:S02]  /*64d0*/  IMAD.MOV.U32 R8, RZ, RZ, 0x70 ;  /* 0x00000070ff087424 */ /* 0x000fe400078e00ff */
[----:B------:R-:W-:Y:S01]  /*64e0*/  IMAD.MOV.U32 R13, RZ, RZ, RZ ;  /* 0x000000ffff0d7224 */ /* 0x000fe200078e00ff */
[----:B------:R-:W3:Y:S01]  /*64f0*/  LDCU.64 UR6, c[0x4][0x90] ;  /* 0x01001200ff0677ac */ /* 0x000ee20008000a00 */
[----:B------:R-:W4:Y:S01]  /*6500*/  LDC.64 R2, c[0x4][R3] ;  /* 0x0100000003027b82 */ /* 0x000f220000000a00 */
[----:B------:R-:W2:Y:S01]  /*6510*/  LDCU.64 UR4, c[0x4][0x8] ;  /* 0x01000100ff0477ac */ /* 0x000ea20008000a00 */
[----:B-1----:R-:W-:Y:S01]  /*6520*/  MOV R5, UR9 ;  /* 0x0000000900057c02 */ /* 0x002fe20008000f00 */
[----:B------:R-:W-:Y:S01]  /*6530*/  IMAD.U32 R4, RZ, RZ, UR8 ;  /* 0x00000008ff047e24 */ /* 0x000fe2000f8e00ff */
[----:B---3--:R-:W-:Y:S01]  /*6540*/  MOV R7, UR7 ;  /* 0x0000000700077c02 */ /* 0x008fe20008000f00 */
[----:B------:R-:W-:Y:S01]  /*6550*/  IMAD.U32 R6, RZ, RZ, UR6 ;  /* 0x00000006ff067e24 */ /* 0x000fe2000f8e00ff */
[----:B--2---:R-:W-:Y:S01]  /*6560*/  MOV R11, UR5 ;  /* 0x00000005000b7c02 */ /* 0x004fe20008000f00 */
[----:B------:R-:W-:Y:S02]  /*6570*/  IMAD.U32 R10, RZ, RZ, UR4 ;  /* 0x00000004ff0a7e24 */ /* 0x000fe4000f8e00ff */
[----:B------:R-:W-:Y:S07]  /*6580*/  LEPC R20, `(.L_x_107) ;  /* 0x000000001014794e */ /* 0x000fee0000000000 */
[----:B----45:R-:W-:Y:S05]  /*6590*/  CALL.ABS.NOINC R2 ;  /* 0x0000000002007343 */ /* 0x030fea0003c00000 */
.L_x_107:
[----:B------:R-:W-:Y:S01]  /*65a0*/  LOP3.LUT P0, RZ, R89, 0x90, RZ, 0xc0, !PT ;  /* 0x0000009059ff7812 */ /* 0x000fe2000780c0ff */
[----:B------:R-:W-:Y:S11]  /*65b0*/  BSSY.RECONVERGENT B6, `(.L_x_108) ;  /* 0x0000013000067945 */ /* 0x000ff60003800200 */
[----:B------:R-:W-:Y:S01]  /*65c0*/  @!UPT UIADD3 URZ, UPT, UPT, URZ, URZ, URZ ;  /* 0x000000fffffff290 */ /* 0x000fe2000fffe0ff */
[----:B------:R-:W-:Y:S05]  /*65d0*/  @!P0 BRA `(.L_x_109) ;  /* 0x0000000000408947 */ /* 0x000fea0003800000 */
        /* <DEDUP_REMOVED lines=16> */
.L_x_109:
[----:B------:R-:W-:Y:S05]  /*66e0*/  BSYNC.RECONVERGENT B6 ;  /* 0x0000000000067941 */ /* 0x000fea0003800200 */
.L_x_108:
[----:B------:R-:W-:Y:S02]  /*66f0*/  ISETP.NE.U32.AND P0, PT, RZ, UR56, PT ;  /* 0x00000038ff007c0c */ /* 0x000fe4000bf05070 */
[C---:B------:R-:W-:Y:S02]  /*6700*/  ISETP.NE.U32.AND P4, PT, R76.reuse, RZ, PT ;  /* 0x000000ff4c00720c */ /* 0x040fe40003f85070 */
[----:B------:R-:W-:Y:S02]  /*6710*/  ISETP.NE.U32.AND P1, PT, R76, RZ, PT ;  /* 0x000000ff4c00720c */ /* 0x000fe40003f25070 */
[----:B------:R-:W-:Y:S02]  /*6720*/  ISETP.NE.AND.EX P0, PT, RZ, UR57, PT, P0 ;  /* 0x00000039ff007c0c */ /* 0x000fe4000bf05300 */
[C---:B------:R-:W-:Y:S02]  /*6730*/  ISETP.NE.AND.EX P4, PT, R77.reuse, RZ, PT, P4 ;  /* 0x000000ff4d00720c */ /* 0x040fe40003f85340 */
[----:B------:R-:W-:Y:S02]  /*6740*/  ISETP.NE.AND.EX P1, PT, R77, RZ, P0, P1 ;  /* 0x000000ff4d00720c */ /* 0x000fe40000725310 */
[----:B------:R-:W-:Y:S02]  /*6750*/  ISETP.NE.U32.AND P5, PT, R72, RZ, PT ;  /* 0x000000ff4800720c */ /* 0x000fe40003fa5070 */
[----:B------:R-:W-:Y:S02]  /*6760*/  ISETP.NE.U32.AND P2, PT, RZ, UR56, PT ;  /* 0x00000038ff007c0c */ /* 0x000fe4000bf45070 */
[----:B------:R-:W-:Y:S02]  /*6770*/  PLOP3.LUT P0, PT, PT, PT, PT, 0x8, 0x80 ;  /* 0x000000000080781c */ /* 0x000fe40003f0e170 */
[----:B------:R-:W-:Y:S02]  /*6780*/  ISETP.NE.AND.EX P5, PT, R73, RZ, PT, P5 ;  /* 0x000000ff4900720c */ /* 0x000fe40003fa5350 */
[----:B------:R-:W-:Y:S03]  /*6790*/  ISETP.NE.AND.EX P2, PT, RZ, UR57, PT, P2 ;  /* 0x00000039ff007c0c */ /* 0x000fe6000bf45320 */
[----:B------:R-:W-:Y:S01]  /*67a0*/  @!P1 PLOP3.LUT P0, PT, P4, PT, PT, 0x80, 0x8 ;  /* 0x000000000008981c */ /* 0x000fe2000270f070 */
[----:B------:R-:W-:Y:S01]  /*67b0*/  @!UPT UIADD3 URZ, UPT, UPT, URZ, URZ, URZ ;  /* 0x000000fffffff290 */ /* 0x000fe2000fffe0ff */
[----:B------:R-:W-:Y:S11]  /*67c0*/  @!P4 BRA `(.L_x_110) ;  /* 0x000000000030c947 */ /* 0x000ff60003800000 */
[----:B------:R-:W-:Y:S01]  /*67d0*/  ISETP.NE.U32.AND P3, PT, R74, RZ, PT ;  /* 0x000000ff4a00720c */ /* 0x000fe20003f65070 */
[----:B------:R-:W1:Y:S01]  /*67e0*/  LDCU.64 UR4, c[0x0][0x358] ;  /* 0x00006b00ff0477ac */ /* 0x000e620008000a00 */
[----:B------:R-:W-:Y:S02]  /*67f0*/  IMAD.MOV.U32 R80, RZ, RZ, 0x1 ;  /* 0x00000001ff507424 */ /* 0x000fe400078e00ff */
[----:B------:R-:W-:Y:S11]  /*6800*/  ISETP.NE.AND.EX P3, PT, R75, RZ, PT, P3 ;  /* 0x000000ff4b00720c */ /* 0x000ff60003f65330 */
[----:B------:R-:W-:Y:S02]  /*6810*/  @!UPT UIADD3 URZ, UPT, UPT, URZ, URZ, URZ ;  /* 0x000000fffffff290 */ /* 0x000fe4000fffe0ff */
[----:B------:R-:W3:Y:S01]  /*6820*/  @P3 LDC.64 R2, c[0x0][0x888] ;  /* 0x00022200ff023b82 */ /* 0x000ee20000000a00 */
[----:B--2---:R-:W-:Y:S04]  /*6830*/  @P3 IMAD R0, R76, UR36, RZ ;  /* 0x000000244c003c24 */ /* 0x004fe8000f8e02ff */
[----:B---3--:R-:W-:Y:S04]  /*6840*/  @P3 IMAD.WIDE R2, R0, 0x4, R2 ;  /* 0x0000000400023825 */ /* 0x008fe800078e0202 */
[----:B------:R-:W-:Y:S01]  /*6850*/  HFMA2 R0, -RZ, RZ, 0, 5.9604644775390625e-08 ;  /* 0x00000001ff007431 */ /* 0x000fe200000001ff */
[----:B-1---5:R1:W5:Y:S04]  /*6860*/  @P3 LDG.E R40, desc[UR4][R2.64] ;  /* 0x0000000402283981 */ /* 0x022368000c1e1900 */
[----:B------:R-:W-:Y:S01]  /*6870*/  @!P3 PRMT R80, R0, 0x7610, R80 ;  /* 0x000076100050b816 */ /* 0x000fe20000000050 */
[----:B-1----:R-:W3:Y:S06]  /*6880*/  @!P3 LDC R40, c[0x0][0x880] ;  /* 0x00022000ff28bb82 */ /* 0x002eec0000000800 */
.L_x_110:
[----:B------:R-:W-:Y:S05]  /*6890*/  @!P5 BRA `(.L_x_111) ;  /* 0x000000000024d947 */ /* 0x000fea0003800000 */
[----:B------:R-:W-:Y:S01]  /*68a0*/  ISETP.NE.U32.AND P3, PT, R70, RZ, PT ;  /* 0x000000ff4600720c */ /* 0x000fe20003f65070 */
[----:B------:R-:W1:Y:S03]  /*68b0*/  LDCU.64 UR4, c[0x0][0x358] ;  /* 0x00006b00ff0477ac */ /* 0x000e660008000a00 */
[----:B------:R-:W-:Y:S11]  /*68c0*/  ISETP.NE.AND.EX P3, PT, R71, RZ, PT, P3 ;  /* 0x000000ff4700720c */ /* 0x000ff60003f65330 */
[----:B------:R-:W-:Y:S02]  /*68d0*/  @!UPT UIADD3 URZ, UPT, UPT, URZ, URZ, URZ ;  /* 0x000000fffffff290 */ /* 0x000fe4000fffe0ff */
[----:B------:R-:W4:Y:S01]  /*68e0*/  @P3 LDC.64 R2, c[0x0][0x8a8] ;  /* 0x00022a00ff023b82 */ /* 0x000f220000000a00 */
[----:B--2---:R-:W-:Y:S04]  /*68f0*/  @P3 IMAD R0, R72, UR36, RZ ;  /* 0x0000002448003c24 */ /* 0x004fe8000f8e02ff */
[----:B----4-:R-:W-:Y:S05]  /*6900*/  @P3 IMAD.WIDE R2, R0, 0x4, R2 ;  /* 0x0000000400023825 */ /* 0x010fea00078e0202 */
[----:B-1---5:R1:W5:Y:S02]  /*6910*/  @P3 LDG.E R38, desc[UR4][R2.64] ;  /* 0x0000000402263981 */ /* 0x022364000c1e1900 */
[----:B-1----:R-:W4:Y:S02]  /*6920*/  @!P3 LDC R38, c[0x0][0x8a0] ;  /* 0x00022800ff26bb82 */ /* 0x002f240000000800 */
.L_x_111:
[----:B---3-5:R-:W-:Y:S01]  /*6930*/  ISETP.NE.AND P3, PT, R40, RZ, PT ;  /* 0x000000ff2800720c */ /* 0x028fe20003f65270 */
[----:B------:R-:W-:Y:S01]  /*6940*/  BSSY B1, `(.L_x_112) ;  /* 0x000003f000017945 */ /* 0x000fe20003800000 */
[----:B------:R-:W-:Y:S01]  /*6950*/  SEL R2, RZ, 0xffffffff, P2 ;  /* 0xffffffffff027807 */ /* 0x000fe20001000000 */
[----:B------:R-:W-:Y:S01]  /*6960*/  IMAD.MOV.U32 R52, RZ, RZ, 0x1 ;  /* 0x00000001ff347424 */ /* 0x000fe200078e00ff */
[----:B--2---:R-:W-:Y:S01]  /*6970*/  @!P1 SEL R0, RZ, 0xffffffff, P3 ;  /* 0xffffffffff009807 */ /* 0x004fe20001800000 */
[----:B------:R-:W-:Y:S01]  /*6980*/  IMAD R39, R36, 0x80, R37 ;  /* 0x0000008024277824 */ /* 0x000fe200078e0225 */
[----:B------:R-:W-:Y:S02]  /*6990*/  LOP3.LUT P2, RZ, R80, 0xff, RZ, 0xc0, !PT ;  /* 0x000000ff50ff7812 */ /* 0x000fe4000784c0ff */
[----:B------:R-:W-:Y:S02]  /*69a0*/  CS2R R50, SRZ ;  /* 0x0000000000327805 */ /* 0x000fe4000001ff00 */
[----:B------:R-:W-:Y:S02]  /*69b0*/  LEA R3, R86, UR43, 0x3 ;  /* 0x0000002b56037c11 */ /* 0x000fe4000f8e18ff */
[----:B------:R-:W-:Y:S02]  /*69c0*/  CS2R R48, SRZ ;  /* 0x0000000000307805 */ /* 0x000fe4000001ff00 */
[----:B------:R-:W-:Y:S02]  /*69d0*/  @P0 SEL R0, R2, R0, !P2 ;  /* 0x0000000002000207 */ /* 0x000fe40005000000 */
[----:B------:R-:W-:Y:S02]  /*69e0*/  CS2R R46, SRZ ;  /* 0x00000000002e7805 */ /* 0x000fe4000001ff00 */
[----:B------:R-:W-:Y:S02]  /*69f0*/  LEA R83, R36, UR43, 0x3 ;  /* 0x0000002b24537c11 */ /* 0x000fe4000f8e18ff */
[----:B------:R-:W-:Y:S02]  /*6a00*/  CS2R R44, SRZ ;  /* 0x00000000002c7805 */ /* 0x000fe4000001ff00 */
[----:B------:R-:W-:Y:S02]  /*6a10*/  @!P1 LOP3.LUT R0, R0, 0x1, RZ, 0xc0, !PT ;  /* 0x0000000100009812 */ /* 0x000fe400078ec0ff */
[----:B------:R-:W-:Y:S02]  /*6a20*/  SHF.L.U32 R4, R88, 0x1f, RZ ;  /* 0x0000001f58047819 */ /* 0x000fe400000006ff */
[----:B------:R-:W-:Y:S04]  /*6a30*/  ISETP.NE.U32.OR P6, PT, R0, 0x1, P1 ;  /* 0x000000010000780c */ /* 0x000fe80000fc5470 */
[----:B------:R-:W-:Y:S09]  /*6a40*/  P2R R60, PR, RZ, 0x40 ;  /* 0x00000040ff3c7803 */ /* 0x000ff20000000000 */
[----:B------:R-:W-:Y:S04]  /*6a50*/  @P6 SHF.L.U32 R0, R85, 0x1f, RZ ;  /* 0x0000001f55006819 */ /* 0x000fe800000006ff */
[----:B------:R1:W2:Y:S01]  /*6a60*/  @P6 SYNCS.PHASECHK.TRANS64.TRYWAIT P1, [R3+URZ+0x80], R0 ;  /* 0x00008000030065a7 */ /* 0x0002a200080211ff */
[----:B------:R3:W3:Y:S01]  /*6a70*/  SYNCS.PHASECHK.TRANS64.TRYWAIT P0, [R83+URZ+0xf0], R4 ;  /* 0x0000f004530075a7 */ /* 0x0006e200080011ff */
[----:B-1----:R-:W-:Y:S04]  /*6a80*/  SEL R0, RZ, 0xffffffff, P3 ;  /* 0xffffffffff007807 */ /* 0x002fe80001800000 */
[----:B------:R-:W-:Y:S04]  /*6a90*/  @P4 SEL R0, R2, R0, !P2 ;  /* 0x0000000002004207 */ /* 0x000fe80005000000 */
[----:B------:R-:W-:Y:S04]  /*6aa0*/  LOP3.LUT R0, R0, 0x1, RZ, 0xc0, !PT ;  /* 0x0000000100007812 */ /* 0x000fe800078ec0ff */
[----:B------:R-:W-:Y:S04]  /*6ab0*/  ISETP.NE.U32.AND P5, PT, R0, 0x1, PT ;  /* 0x000000010000780c */ /* 0x000fe80003fa5070 */
[----:B------:R-:W-:Y:S02]  /*6ac0*/  P2R R53, PR, RZ, 0x20 ;  /* 0x00000020ff357803 */ /* 0x000fe40000000000 */
[----:B--2---:R-:W-:Y:S01]  /*6ad0*/  @P6 SEL R52, RZ, 0x1, !P1 ;  /* 0x00000001ff346807 */ /* 0x004fe20004800000 */
[----:B---3--:R-:W-:Y:S06]  /*6ae0*/  @!P6 BRA `(.L_x_113) ;  /* 0x000000000090e947 */ /* 0x008fec0003800000 */
[----:B------:R-:W-:Y:S01]  /*6af0*/  @P5 IMAD R5, R86, 0x1000, R78 ;  /* 0x0000100056055824 */ /* 0x000fe200078e024e */
[----:B------:R-:W-:Y:S01]  /*6b00*/  LOP3.LUT P6, RZ, R79, 0x80, RZ, 0xc0, !PT ;  /* 0x000000804fff7812 */ /* 0x000fe200078cc0ff */
[----:B------:R-:W-:Y:S01]  /*6b10*/  BSSY B0, `(.L_x_114) ;  /* 0x000000f000007945 */ /* 0x000fe20003800000 */
[----:B------:R-:W-:Y:S01]  /*6b20*/  ISETP.NE.AND P2, PT, R52, RZ, PT ;  /* 0x000000ff3400720c */ /* 0x000fe20003f45270 */
[----:B------:R-:W-:Y:S01]  /*6b30*/  @P5 VIADD R0, R5, UR43 ;  /* 0x0000002b05005c36 */ /* 0x000fe20008000000 */
[----:B------:R-:W-:Y:S02]  /*6b40*/  PLOP3.LUT P1, PT, PT, PT, PT, 0x8, 0x80 ;  /* 0x000000000080781c */ /* 0x000fe40003f2e170 */
[----:B------:R-:W-:Y:S02]  /*6b50*/  CS2R R46, SRZ ;  /* 0x00000000002e7805 */ /* 0x000fe4000001ff00 */
[----:B------:R-:W-:Y:S01]  /*6b60*/  @P5 PLOP3.LUT P1, PT, P6, PT, PT, 0x80, 0x8 ;  /* 0x000000000008581c */ /* 0x000fe2000372f070 */
[C---:B------:R-:W-:Y:S01]  /*6b70*/  @P5 VIADD R2, R0.reuse, 0x10 ;  /* 0x0000001000025836 */ /* 0x040fe20000000000 */
[----:B------:R-:W-:Y:S02]  /*6b80*/  CS2R R44, SRZ ;  /* 0x00000000002c7805 */ /* 0x000fe4000001ff00 */
[----:B------:R-:W-:Y:S02]  /*6b90*/  CS2R R50, SRZ ;  /* 0x0000000000327805 */ /* 0x000fe4000001ff00 */
[----:B------:R-:W-:Y:S07]  /*6ba0*/  CS2R R48, SRZ ;  /* 0x0000000000307805 */ /* 0x000fee000001ff00 */
[----:B------:R-:W-:Y:S01]  /*6bb0*/  @P1 VIADD R2, R0, 0xfffffff0 ;  /* 0xfffffff000021836 */ /* 0x000fe20000000000 */
[----:B------:R-:W-:Y:S06]  /*6bc0*/  @P2 BRA `(.L_x_115) ;  /* 0x00000000000c2947 */ /* 0x000fec0003800000 */
[----:B------:R-:W-:Y:S04]  /*6bd0*/  SHF.L.U32 R0, R85, 0x1f, RZ ;  /* 0x0000001f55007819 */ /* 0x000fe800000006ff */
[----:B------:R-:W1:Y:S02]  /*6be0*/  SYNCS.PHASECHK.TRANS64.TRYWAIT P1, [R3+URZ+0x80], R0 ;  /* 0x00008000030075a7 */ /* 0x000e6400080211ff */
[----:B-1----:R-:W-:Y:S05]  /*6bf0*/  @!P1 BRA `(.L_x_116) ;  /* 0x0000004400109947 */ /* 0x002fea0003800000 */
.L_x_115:
[----:B------:R-:W-:Y:S05]  /*6c00*/  BSYNC B0 ;  /* 0x0000000000007941 */ /* 0x000fea0003800000 */
.L_x_114:
[----:B------:R-:W-:Y:S01]  /*6c10*/  ISETP.NE.AND P1, PT, R53, RZ, PT ;  /* 0x000000ff3500720c */ /* 0x000fe20003f25270 */
[----:B-1----:R-:W-:Y:S02]  /*6c20*/  VIADD R3, R3, 0xa0 ;  /* 0x000000a003037836 */ /* 0x002fe40000000000 */
[----:B------:R-:W-:Y:S02]  /*6c30*/  IMAD.U32 R0, RZ, RZ, UR46 ;  /* 0x0000002eff007e24 */ /* 0x000fe4000f8e00ff */
[----:B------:R-:W-:Y:S03]  /*6c40*/  VIADD R86, R86, 0x1 ;  /* 0x0000000156567836 */ /* 0x000fe60000000000 */
[----:B------:R-:W-:Y:S05]  /*6c50*/  PRMT R0, R0, 0x654, R3 ;  /* 0x0000065400007816 */ /* 0x000fea0000000003 */
[----:B------:R1:W2:Y:S04]  /*6c60*/  @P1 LDS.128 R44, [R5+UR43+0x200] ;  /* 0x0002002b052c1984 */ /* 0x0002a80008000c00 */
[----:B------:R1:W3:Y:S01]  /*6c70*/  @P1 LDS.128 R48, [R2+0x200] ;  /* 0x0002000002301984 */ /* 0x0002e20000000c00 */
[C---:B------:R-:W-:Y:S01]  /*6c80*/  ISETP.NE.AND P1, PT, R86.reuse, 0x4, PT ;  /* 0x000000045600780c */ /* 0x040fe20003f25270 */
[----:B------:R-:W-:Y:S01]  /*6c90*/  @!PT LDS RZ, [RZ] ;  /* 0x00000000fffff984 */ /* 0x000fe20000000800 */
[----:B------:R-:W-:Y:S01]  /*6ca0*/  @!PT LDS RZ, [RZ] ;  /* 0x00000000fffff984 */ /* 0x000fe20000000800 */
[----:B------:R-:W-:Y:S01]  /*6cb0*/  @!PT LDS RZ, [RZ] ;  /* 0x00000000fffff984 */ /* 0x000fe20000000800 */
[----:B------:R-:W-:Y:S01]  /*6cc0*/  @!PT LDS RZ, [RZ] ;  /* 0x00000000fffff984 */ /* 0x000fe20000000800 */
[----:B------:R5:W-:Y:S06]  /*6cd0*/  MEMBAR.ALL.CTA ;  /* 0x0000000000007992 */ /* 0x000bec0000008000 */
[----:B-----5:R-:W5:Y:S01]  /*6ce0*/  FENCE.VIEW.ASYNC.S ;  /* 0x00000000000073c6 */ /* 0x020f620000000000 */
[----:B------:R-:W-:Y:S01]  /*6cf0*/  SEL R86, R86, RZ, P1 ;  /* 0x000000ff56567207 */ /* 0x000fe20000800000 */
[----:B-----5:R5:W-:Y:S02]  /*6d00*/  SYNCS.ARRIVE.TRANS64.RED.A1T0 RZ, [R0+URZ], RZ ;  /* 0x000000ff00ff79a7 */ /* 0x020be400081004ff */
[----:B-----5:R-:W-:Y:S04]  /*6d10*/  SEL R0, RZ, 0x1, P1 ;  /* 0x00000001ff007807 */ /* 0x020fe80000800000 */
[----:B-12---:R-:W-:Y:S02]  /*6d20*/  LOP3.LUT R85, R85, R0, RZ, 0x3c, !PT ;  /* 0x0000000055557212 */ /* 0x006fe400078e3cff */
.L_x_113:
[----:B------:R-:W-:Y:S05]  /*6d30*/  BSYNC B1 ;  /* 0x0000000000017941 */ /* 0x000fea0003800000 */
.L_x_112:
[----:B------:R-:W-:Y:S04]  /*6d40*/  SHF.R.U32.HI R0, RZ, 0x15, R39 ;  /* 0x00000015ff007819 */ /* 0x000fe80000011627 */
[----:B------:R-:W-:Y:S01]  /*6d50*/  LOP3.LUT P1, RZ, R0, 0x3, R81, 0x48, !PT ;  /* 0x0000000300ff7812 */ /* 0x000fe20007824851 */
[----:B------:R-:W-:Y:S01]  /*6d60*/  @!UPT UIADD3 URZ, UPT, UPT, URZ, URZ, URZ ;  /* 0x000000fffffff290 */ /* 0x000fe2000fffe0ff */
[----:B------:R-:W-:Y:S11]  /*6d70*/  @P0 BRA `(.L_x_117) ;  /* 0x0000000000080947 */ /* 0x000ff60003800000 */
[----:B------:R-:W1:Y:S02]  /*6d80*/  SYNCS.PHASECHK.TRANS64.TRYWAIT P0, [R83+URZ+0xf0], R4 ;  /* 0x0000f004530075a7 */ /* 0x000e6400080011ff */
[----:B-1----:R-:W-:Y:S05]  /*6d90*/  @!P0 BRA `(.L_x_118) ;  /* 0x0000004000bc8947 */ /* 0x002fea0003800000 */
.L_x_117:
[----:B------:R-:W-:Y:S05]  /*6da0*/  @!P1 BRA `(.L_x_119) ;  /* 0x0000000000409947 */ /* 0x000fea0003800000 */
[----:B------:R-:W2:Y:S01]  /*6db0*/  LDCU.64 UR8, c[0x4][0x78] ;  /* 0x01000f00ff0877ac */ /* 0x000ea20008000a00 */
[----:B------:R-:W-:Y:S01]  /*6dc0*/  MOV R3, 0x0 ;  /* 0x0000000000037802 */ /* 0x000fe20000000f00 */
[----:B------:R-:W-:Y:S02]  /*6dd0*/  HFMA2 R12, -RZ, RZ, 0, 5.9604644775390625e-08 ;  /* 0x00000001ff0c7431 */ /* 0x000fe400000001ff */
[----:B------:R-:W-:Y:S02]  /*6de0*/  IMAD.MOV.U32 R8, RZ, RZ, 0x192 ;  /* 0x00000192ff087424 */ /* 0x000fe400078e00ff */
[----:B------:R-:W-:Y:S01]  /*6df0*/  IMAD.MOV.U32 R13, RZ, RZ, RZ ;  /* 0x000000ffff0d7224 */ /* 0x000fe200078e00ff */
[----:B------:R-:W5:Y:S01]  /*6e00*/  LDCU.64 UR6, c[0x4][0x80] ;  /* 0x01001000ff0677ac */ /* 0x000f620008000a00 */
[----:B------:R-:W3:Y:S01]  /*6e10*/  LDC.64 R2, c[0x4][R3] ;  /* 0x0100000003027b82 */ /* 0x000ee20000000a00 */
[----:B------:R-:W4:Y:S01]  /*6e20*/  LDCU.64 UR4, c[0x4][0x18] ;  /* 0x01000300ff0477ac */ /* 0x000f220008000a00 */
[----:B--2---:R-:W-:Y:S01]  /*6e30*/  MOV R5, UR9 ;  /* 0x0000000900057c02 */ /* 0x004fe20008000f00 */
[----:B-1----:R-:W-:Y:S01]  /*6e40*/  IMAD.U32 R4, RZ, RZ, UR8 ;  /* 0x00000008ff047e24 */ /* 0x002fe2000f8e00ff */
[----:B-----5:R-:W-:Y:S01]  /*6e50*/  MOV R7, UR7 ;  /* 0x0000000700077c02 */ /* 0x020fe20008000f00 */
[----:B------:R-:W-:Y:S01]  /*6e60*/  IMAD.U32 R6, RZ, RZ, UR6 ;  /* 0x00000006ff067e24 */ /* 0x000fe2000f8e00ff */
[----:B----4-:R-:W-:Y:S01]  /*6e70*/  MOV R11, UR5 ;  /* 0x00000005000b7c02 */ /* 0x010fe20008000f00 */
[----:B------:R-:W-:Y:S02]  /*6e80*/  IMAD.U32 R10, RZ, RZ, UR4 ;  /* 0x00000004ff0a7e24 */ /* 0x000fe4000f8e00ff */
[----:B------:R-:W-:Y:S07]  /*6e90*/  LEPC R20, `(.L_x_119) ;  /* 0x000000001014794e */ /* 0x000fee0000000000 */
[----:B---3--:R-:W-:Y:S05]  /*6ea0*/  CALL.ABS.NOINC R2 ;  /* 0x0000000002007343 */ /* 0x008fea0003c00000 */
.L_x_119:
[----:B------:R-:W-:Y:S01]  /*6eb0*/  IMAD.U32 R42, R45, 0x10000, RZ ;  /* 0x000100002d2a7824 */ /* 0x000fe200078e00ff */
[C---:B------:R-:W-:Y:S01]  /*6ec0*/  SHF.L.U32 R2, R44.reuse, 0x10, RZ ;  /* 0x000000102c027819 */ /* 0x040fe200000006ff */
[----:B------:R-:W-:Y:S05]  /*6ed0*/  WARPSYNC.ALL ;  /* 0x0000000000007948 */ /* 0x000fea0003800000 */
[----:B------:R-:W-:Y:S01]  /*6ee0*/  R2UR UR4, R39 ;  /* 0x00000000270472ca */ /* 0x000fe200000e0000 */
[----:B------:R-:W-:Y:S01]  /*6ef0*/  HFMA2 R54, -RZ, RZ, 0, 9.5367431640625e-07 ;  /* 0x00000010ff367431 */ /* 0x000fe200000001ff */
[C---:B------:R-:W-:Y:S01]  /*6f00*/  PRMT R3, R44.reuse, 0x8880, RZ ;  /* 0x000088802c037816 */ /* 0x040fe200000000ff */
[----:B------:R-:W-:Y:S01]  /*6f10*/  BSSY.RECONVERGENT B0, `(.L_x_120) ;  /* 0x00000a1000007945 */ /* 0x000fe20003800200 */
[----:B------:R-:W-:Y:S02]  /*6f20*/  SHF.L.U32 R41, R44, 0x8, RZ ;  /* 0x000000082c297819 */ /* 0x000fe400000006ff */
[----:B------:R-:W-:Y:S02]  /*6f30*/  IADD3 R55, PT, PT, R78, UR43, RZ ;  /* 0x0000002b4e377c10 */ /* 0x000fe4000fffe0ff */
[----:B------:R-:W-:Y:S02]  /*6f40*/  LOP3.LUT P5, RZ, R79, 0x80, RZ, 0xc0, !PT ;  /* 0x000000804fff7812 */ /* 0x000fe400078ac0ff */
[----:B------:R-:W-:Y:S02]  /*6f50*/  ISETP.NE.AND P0, PT, R90, RZ, PT ;  /* 0x000000ff5a00720c */ /* 0x000fe40003f05270 */
[----:B------:R-:W-:Y:S01]  /*6f60*/  SEL R54, R54, 0xfffffff0, !P5 ;  /* 0xfffffff036367807 */ /* 0x000fe20006800000 */
[----:B-1----:R-:W4:Y:S01]  /*6f70*/  LDTM.x32 R4, tmem[UR4] ;  /* 0x00000004000479ee */ /* 0x002f2200082c0000 */
[----:B------:R-:W-:Y:S02]  /*6f80*/  ISETP.NE.AND P6, PT, R60, RZ, PT ;  /* 0x000000ff3c00720c */ /* 0x000fe40003fc5270 */
[----:B------:R-:W-:Y:S01]  /*6f90*/  IADD3 R91, PT, PT, R55, R54, RZ ;  /* 0x00000036375b7210 */ /* 0x000fe20007ffe0ff */
[C---:B----4-:R-:W-:Y:S01]  /*6fa0*/  IMAD R0, R38.reuse, R4, RZ ;  /* 0x0000000426007224 */ /* 0x050fe200078e02ff */
[----:B------:R-:W-:Y:S01]  /*6fb0*/  SHF.R.S32.HI R4, RZ, 0x18, R2 ;  /* 0x00000018ff047819 */ /* 0x000fe20000011402 */
[C---:B------:R-:W-:Y:S01]  /*6fc0*/  IMAD R2, R38.reuse, R5, RZ ;  /* 0x0000000526027224 */ /* 0x040fe200078e02ff */
[----:B------:R-:W-:Y:S01]  /*6fd0*/  SHF.R.S32.HI R5, RZ, 0x18, R41 ;  /* 0x00000018ff057819 */ /* 0x000fe20000011429 */
[----:B------:R-:W-:Y:S01]  /*6fe0*/  IMAD R0, R3, R40, R0 ;  /* 0x0000002803007224 */ /* 0x000fe200078e0200 */
[----:B------:R-:W-:Y:S01]  /*6ff0*/  PRMT R41, R45, 0x8880, RZ ;  /* 0x000088802d297816 */ /* 0x000fe200000000ff */
[----:B------:R-:W-:Y:S02]  /*7000*/  IMAD R3, R38, R6, RZ ;  /* 0x0000000626037224 */ /* 0x000fe400078e02ff */
[-C--:B------:R-:W-:Y:S01]  /*7010*/  IMAD R2, R4, R40.reuse, R2 ;  /* 0x0000002804027224 */ /* 0x080fe200078e0202 */
[----:B------:R-:W-:Y:S01]  /*7020*/  SHF.R.S32.HI R4, RZ, 0x18, R44 ;  /* 0x00000018ff047819 */ /* 0x000fe2000001142c */
[C---:B------:R-:W-:Y:S02]  /*7030*/  IMAD R7, R38.reuse, R7, RZ ;  /* 0x0000000726077224 */ /* 0x040fe400078e02ff */
[-C--:B------:R-:W-:Y:S02]  /*7040*/  IMAD R3, R5, R40.reuse, R3 ;  /* 0x0000002805037224 */ /* 0x080fe400078e0203 */
[----:B------:R-:W-:Y:S02]  /*7050*/  IMAD R5, R38, R9, RZ ;  /* 0x0000000926057224 */ /* 0x000fe400078e02ff */
[----:B------:R-:W-:Y:S02]  /*7060*/  IMAD R7, R4, R40, R7 ;  /* 0x0000002804077224 */ /* 0x000fe400078e0207 */
[C---:B------:R-:W-:Y:S02]  /*7070*/  IMAD R9, R38.reuse, R13, RZ ;  /* 0x0000000d26097224 */ /* 0x040fe400078e02ff */
[C---:B------:R-:W-:Y:S01]  /*7080*/  IMAD R4, R38.reuse, R8, RZ ;  /* 0x0000000826047224 */ /* 0x040fe200078e02ff */
[----:B------:R-:W-:Y:S01]  /*7090*/  I2IP.S8.S32.SAT R56, R7, R3, RZ ;  /* 0x0000000307387239 */ /* 0x000fe200000014ff */
[C---:B------:R-:W-:Y:S01]  /*70a0*/  IMAD R13, R38.reuse, R17, RZ ;  /* 0x00000011260d7224 */ /* 0x040fe200078e02ff */
[----:B------:R-:W-:Y:S01]  /*70b0*/  SHF.R.S32.HI R7, RZ, 0x18, R45 ;  /* 0x00000018ff077819 */ /* 0x000fe2000001142d */
[----:B------:R-:W-:Y:S01]  /*70c0*/  IMAD R8, R38, R12, RZ ;  /* 0x0000000c26087224 */ /* 0x000fe200078e02ff */
[----:B------:R-:W-:Y:S01]  /*70d0*/  I2IP.S8.S32.SAT R56, R2, R0, R56 ;  /* 0x0000000002387239 */ /* 0x000fe20000001438 */
[C---:B------:R-:W-:Y:S01]  /*70e0*/  IMAD R17, R38.reuse, R21, RZ ;  /* 0x0000001526117224 */ /* 0x040fe200078e02ff */
[----:B------:R-:W-:Y:S01]  /*70f0*/  SHF.R.S32.HI R2, RZ, 0x18, R46 ;  /* 0x00000018ff027819 */ /* 0x000fe2000001142e */
[----:B------:R-:W-:Y:S01]  /*7100*/  IMAD R12, R38, R16, RZ ;  /* 0x00000010260c7224 */ /* 0x000fe200078e02ff */
[----:B------:R-:W-:Y:S01]  /*7110*/  SHF.L.U32 R0, R46, 0x8, RZ ;  /* 0x000000082e007819 */ /* 0x000fe200000006ff */
[C---:B------:R-:W-:Y:S02]  /*7120*/  IMAD R21, R38.reuse, R25, RZ ;  /* 0x0000001926157224 */ /* 0x040fe400078e02ff */
[C---:B------:R-:W-:Y:S01]  /*7130*/  IMAD R16, R38.reuse, R20, RZ ;  /* 0x0000001426107224 */ /* 0x040fe200078e02ff */
[----:B------:R-:W-:Y:S01]  /*7140*/  SHF.R.S32.HI R0, RZ, 0x18, R0 ;  /* 0x00000018ff007819 */ /* 0x000fe20000011400 */
[C---:B------:R-:W-:Y:S02]  /*7150*/  IMAD R25, R38.reuse, R29, RZ ;  /* 0x0000001d26197224 */ /* 0x040fe400078e02ff */
[C---:B------:R-:W-:Y:S02]  /*7160*/  IMAD R20, R38.reuse, R24, RZ ;  /* 0x0000001826147224 */ /* 0x040fe400078e02ff */
[C---:B------:R-:W-:Y:S01]  /*7170*/  IMAD R29, R38.reuse, R33, RZ ;  /* 0x00000021261d7224 */ /* 0x040fe200078e02ff */
[----:B------:R-:W-:Y:S01]  /*7180*/  SHF.L.U32 R33, R45, 0x8, RZ ;  /* 0x000000082d217819 */ /* 0x000fe200000006ff */
[C---:B------:R-:W-:Y:S02]  /*7190*/  IMAD R24, R38.reuse, R28, RZ ;  /* 0x0000001c26187224 */ /* 0x040fe400078e02ff */
[C---:B------:R-:W-:Y:S01]  /*71a0*/  IMAD R28, R38.reuse, R32, RZ ;  /* 0x00000020261c7224 */ /* 0x040fe200078e02ff */
[----:B------:R-:W-:Y:S01]  /*71b0*/  SHF.R.S32.HI R32, RZ, 0x18, R42 ;  /* 0x00000018ff207819 */ /* 0x000fe2000001142a */
[----:B------:R-:W-:Y:S01]  /*71c0*/  IMAD R4, R41, R40, R4 ;  /* 0x0000002829047224 */ /* 0x000fe200078e0204 */
[----:B------:R-:W-:Y:S01]  /*71d0*/  SHF.R.S32.HI R3, RZ, 0x18, R33 ;  /* 0x00000018ff037819 */ /* 0x000fe20000011421 */
[----:B------:R-:W-:Y:S01]  /*71e0*/  IMAD R6, R38, R10, RZ ;  /* 0x0000000a26067224 */ /* 0x000fe200078e02ff */
[----:B------:R-:W-:Y:S01]  /*71f0*/  PRMT R33, R46, 0x8880, RZ ;  /* 0x000088802e217816 */ /* 0x000fe200000000ff */
[-C--:B------:R-:W-:Y:S01]  /*7200*/  IMAD R5, R32, R40.reuse, R5 ;  /* 0x0000002820057224 */ /* 0x080fe200078e0205 */
[----:B------:R-:W-:Y:S01]  /*7210*/  SHF.L.U32 R32, R46, 0x10, RZ ;  /* 0x000000102e207819 */ /* 0x000fe200000006ff */
[C---:B------:R-:W-:Y:S02]  /*7220*/  IMAD R11, R38.reuse, R11, RZ ;  /* 0x0000000b260b7224 */ /* 0x040fe400078e02ff */
[-C--:B------:R-:W-:Y:S02]  /*7230*/  IMAD R6, R3, R40.reuse, R6 ;  /* 0x0000002803067224 */ /* 0x080fe400078e0206 */
[----:B------:R-:W-:Y:S01]  /*7240*/  IMAD R11, R7, R40, R11 ;  /* 0x00000028070b7224 */ /* 0x000fe200078e020b */
[----:B------:R-:W-:Y:S01]  /*7250*/  SHF.R.S32.HI R7, RZ, 0x18, R32 ;  /* 0x00000018ff077819 */ /* 0x000fe20000011420 */
[----:B------:R-:W-:Y:S02]  /*7260*/  IMAD.MOV.U32 R3, RZ, RZ, R33 ;  /* 0x000000ffff037224 */ /* 0x000fe400078e0021 */
[----:B------:R-:W-:Y:S01]  /*7270*/  IMAD R10, R38, R14, RZ ;  /* 0x0000000e260a7224 */ /* 0x000fe200078e02ff */
[----:B------:R-:W-:Y:S01]  /*7280*/  I2IP.S8.S32.SAT R11, R11, R6, RZ ;  /* 0x000000060b0b7239 */ /* 0x000fe200000014ff */
[-C--:B------:R-:W-:Y:S01]  /*7290*/  IMAD R8, R3, R40.reuse, R8 ;  /* 0x0000002803087224 */ /* 0x080fe200078e0208 */
[----:B------:R-:W-:Y:S01]  /*72a0*/  SHF.L.U32 R3, R47, 0x10, RZ ;  /* 0x000000102f037819 */ /* 0x000fe200000006ff */
[-C--:B------:R-:W-:Y:S01]  /*72b0*/  IMAD R9, R7, R40.reuse, R9 ;  /* 0x0000002807097224 */ /* 0x080fe200078e0209 */
[C---:B------:R-:W-:Y:S01]  /*72c0*/  PRMT R7, R47.reuse, 0x8880, RZ ;  /* 0x000088802f077816 */ /* 0x040fe200000000ff */
[----:B------:R-:W-:Y:S01]  /*72d0*/  IMAD R10, R0, R40, R10 ;  /* 0x00000028000a7224 */ /* 0x000fe200078e020a */
[----:B------:R-:W-:Y:S01]  /*72e0*/  SHF.R.S32.HI R3, RZ, 0x18, R3 ;  /* 0x00000018ff037819 */ /* 0x000fe20000011403 */
[----:B------:R-:W-:Y:S01]  /*72f0*/  IMAD R15, R38, R15, RZ ;  /* 0x0000000f260f7224 */ /* 0x000fe200078e02ff */
[----:B------:R-:W-:Y:S01]  /*7300*/  MOV R0, R7 ;  /* 0x0000000700007202 */ /* 0x000fe20000000f00 */
[----:B------:R-:W-:Y:S01]  /*7310*/  IMAD.SHL.U32 R6, R47, 0x100, RZ ;  /* 0x000001002f067824 */ /* 0x000fe200078e00ff */
[----:B------:R-:W-:Y:S01]  /*7320*/  I2IP.S8.S32.SAT R57, R5, R4, R11 ;  /* 0x0000000405397239 */ /* 0x000fe2000000140b */
[-C--:B------:R-:W-:Y:S01]  /*7330*/  IMAD R15, R2, R40.reuse, R15 ;  /* 0x00000028020f7224 */ /* 0x080fe200078e020f */
[----:B------:R-:W-:Y:S01]  /*7340*/  SHF.R.S32.HI R2, RZ, 0x18, R47 ;  /* 0x00000018ff027819 */ /* 0x000fe2000001142f */
[----:B------:R-:W-:Y:S01]  /*7350*/  IMAD R12, R0, R40, R12 ;  /* 0x00000028000c7224 */ /* 0x000fe200078e020c */
[----:B------:R-:W-:Y:S01]  /*7360*/  SHF.R.S32.HI R6, RZ, 0x18, R6 ;  /* 0x00000018ff067819 */ /* 0x000fe20000011406 */
[----:B------:R-:W-:Y:S01]  /*7370*/  IMAD R14, R38, R18, RZ ;  /* 0x00000012260e7224 */ /* 0x000fe200078e02ff */
[----:B---3--:R-:W-:Y:S01]  /*7380*/  PRMT R0, R48, 0x8880, RZ ;  /* 0x0000888030007816 */ /* 0x008fe200000000ff */
[-C--:B------:R-:W-:Y:S01]  /*7390*/  IMAD R13, R3, R40.reuse, R13 ;  /* 0x00000028030d7224 */ /* 0x080fe200078e020d */
[C---:B------:R-:W-:Y:S01]  /*73a0*/  SHF.L.U32 R4, R49.reuse, 0x10, RZ ;  /* 0x0000001031047819 */ /* 0x040fe200000006ff */
[----:B------:R-:W-:Y:S01]  /*73b0*/  IMAD R19, R38, R19, RZ ;  /* 0x0000001326137224 */ /* 0x000fe200078e02ff */
[C---:B------:R-:W-:Y:S01]  /*73c0*/  PRMT R3, R49.reuse, 0x8880, RZ ;  /* 0x0000888031037816 */ /* 0x040fe200000000ff */
[-C--:B------:R-:W-:Y:S01]  /*73d0*/  IMAD R14, R6, R40.reuse, R14 ;  /* 0x00000028060e7224 */ /* 0x080fe200078e020e */
[----:B------:R-:W-:Y:S01]  /*73e0*/  SHF.L.U32 R5, R49, 0x8, RZ ;  /* 0x0000000831057819 */ /* 0x000fe200000006ff */
[-C--:B------:R-:W-:Y:S01]  /*73f0*/  IMAD R19, R2, R40.reuse, R19 ;  /* 0x0000002802137224 */ /* 0x080fe200078e0213 */
[----:B------:R-:W-:Y:S01]  /*7400*/  SHF.L.U32 R2, R48, 0x10, RZ ;  /* 0x0000001030027819 */ /* 0x000fe200000006ff */
[----:B------:R-:W-:Y:S01]  /*7410*/  IMAD R16, R0, R40, R16 ;  /* 0x0000002800107224 */ /* 0x000fe200078e0210 */
[----:B------:R-:W-:Y:S01]  /*7420*/  SHF.R.S32.HI R4, RZ, 0x18, R4 ;  /* 0x00000018ff047819 */ /* 0x000fe20000011404 */
[----:B------:R-:W-:Y:S01]  /*7430*/  IMAD.SHL.U32 R0, R48, 0x100, RZ ;  /* 0x0000010030007824 */ /* 0x000fe200078e00ff */
[----:B------:R-:W-:Y:S01]  /*7440*/  SHF.R.S32.HI R2, RZ, 0x18, R2 ;  /* 0x00000018ff027819 */ /* 0x000fe20000011402 */
[C---:B------:R-:W-:Y:S01]  /*7450*/  IMAD R18, R38.reuse, R22, RZ ;  /* 0x0000001626127224 */ /* 0x040fe200078e02ff */
[----:B------:R-:W-:Y:S01]  /*7460*/  I2IP.S8.S32.SAT R10, R15, R10, RZ ;  /* 0x0000000a0f0a7239 */ /* 0x000fe200000014ff */
[----:B------:R-:W-:Y:S01]  /*7470*/  IMAD R23, R38, R23, RZ ;  /* 0x0000001726177224 */ /* 0x000fe200078e02ff */
[----:B------:R-:W-:Y:S01]  /*7480*/  SHF.R.S32.HI R0, RZ, 0x18, R0 ;  /* 0x00000018ff007819 */ /* 0x000fe20000011400 */
[----:B------:R-:W-:Y:S01]  /*7490*/  IMAD R17, R2, R40, R17 ;  /* 0x0000002802117224 */ /* 0x000fe200078e0211 */
[----:B------:R-:W-:Y:S01]  /*74a0*/  SHF.R.S32.HI R2, RZ, 0x18, R48 ;  /* 0x00000018ff027819 */ /* 0x000fe20000011430 */
[----:B------:R-:W-:Y:S01]  /*74b0*/  IMAD R22, R38, R26, RZ ;  /* 0x0000001a26167224 */ /* 0x000fe200078e02ff */
[----:B------:R-:W-:Y:S01]  /*74c0*/  I2IP.S8.S32.SAT R14, R19, R14, RZ ;  /* 0x0000000e130e7239 */ /* 0x000fe200000014ff */
[-C--:B------:R-:W-:Y:S01]  /*74d0*/  IMAD R18, R0, R40.reuse, R18 ;  /* 0x0000002800127224 */ /* 0x080fe200078e0212 */
[----:B------:R-:W-:Y:S01]  /*74e0*/  SHF.R.S32.HI R0, RZ, 0x18, R5 ;  /* 0x00000018ff007819 */ /* 0x000fe20000011405 */
[-C--:B------:R-:W-:Y:S01]  /*74f0*/  IMAD R23, R2, R40.reuse, R23 ;  /* 0x0000002802177224 */ /* 0x080fe200078e0217 */
[----:B------:R-:W-:Y:S01]  /*7500*/  SHF.R.S32.HI R2, RZ, 0x18, R49 ;  /* 0x00000018ff027819 */ /* 0x000fe20000011431 */
[-C--:B------:R-:W-:Y:S01]  /*7510*/  IMAD R20, R3, R40.reuse, R20 ;  /* 0x0000002803147224 */ /* 0x080fe200078e0214 */
[----:B------:R-:W-:Y:S01]  /*7520*/  SHF.L.U32 R3, R50, 0x8, RZ ;  /* 0x0000000832037819 */ /* 0x000fe200000006ff */
[----:B------:R-:W-:Y:S01]  /*7530*/  IMAD R21, R4, R40, R21 ;  /* 0x0000002804157224 */ /* 0x000fe200078e0215 */
[----:B------:R-:W-:Y:S01]  /*7540*/  SHF.R.S32.HI R5, RZ, 0x18, R51 ;  /* 0x00000018ff057819 */ /* 0x000fe20000011433 */
[----:B------:R-:W-:Y:S01]  /*7550*/  IMAD R27, R38, R27, RZ ;  /* 0x0000001b261b7224 */ /* 0x000fe200078e02ff */
[----:B------:R-:W-:Y:S01]  /*7560*/  SHF.R.S32.HI R3, RZ, 0x18, R3 ;  /* 0x00000018ff037819 */ /* 0x000fe20000011403 */
[----:B------:R-:W-:Y:S01]  /*7570*/  IMAD.U32 R4, R50, 0x10000, RZ ;  /* 0x0001000032047824 */ /* 0x000fe200078e00ff */
[----:B------:R-:W-:Y:S01]  /*7580*/  I2IP.S8.S32.SAT R18, R23, R18, RZ ;  /* 0x0000001217127239 */ /* 0x000fe200000014ff */
[-C--:B------:R-:W-:Y:S01]  /*7590*/  IMAD R22, R0, R40.reuse, R22 ;  /* 0x0000002800167224 */ /* 0x080fe200078e0216 */
[----:B------:R-:W-:Y:S01]  /*75a0*/  PRMT R0, R50, 0x8880, RZ ;  /* 0x0000888032007816 */ /* 0x000fe200000000ff */
[----:B------:R-:W-:Y:S01]  /*75b0*/  IMAD R27, R2, R40, R27 ;  /* 0x00000028021b7224 */ /* 0x000fe200078e021b */
[----:B------:R-:W-:Y:S01]  /*75c0*/  SHF.R.S32.HI R2, RZ, 0x18, R4 ;  /* 0x00000018ff027819 */ /* 0x000fe20000011404 */
[----:B------:R-:W-:Y:S01]  /*75d0*/  IMAD R26, R38, R30, RZ ;  /* 0x0000001e261a7224 */ /* 0x000fe200078e02ff */
[----:B------:R-:W-:Y:S01]  /*75e0*/  I2IP.S8.S32.SAT R58, R9, R8, R10 ;  /* 0x00000008093a7239 */ /* 0x000fe2000000140a */
[-C--:B------:R-:W-:Y:S01]  /*75f0*/  IMAD R24, R0, R40.reuse, R24 ;  /* 0x0000002800187224 */ /* 0x080fe200078e0218 */
[----:B------:R-:W-:Y:S01]  /*7600*/  SHF.R.S32.HI R0, RZ, 0x18, R50 ;  /* 0x00000018ff007819 */ /* 0x000fe20000011432 */
[-C--:B------:R-:W-:Y:S01]  /*7610*/  IMAD R25, R2, R40.reuse, R25 ;  /* 0x0000002802197224 */ /* 0x080fe200078e0219 */
[----:B------:R-:W-:Y:S01]  /*7620*/  PRMT R2, R51, 0x8880, RZ ;  /* 0x0000888033027816 */ /* 0x000fe200000000ff */
[----:B------:R-:W-:Y:S01]  /*7630*/  IMAD R26, R3, R40, R26 ;  /* 0x00000028031a7224 */ /* 0x000fe200078e021a */
[----:B------:R-:W-:Y:S01]  /*7640*/  SHF.L.U32 R3, R51, 0x10, RZ ;  /* 0x0000001033037819 */ /* 0x000fe200000006ff */
[----:B------:R-:W-:Y:S01]  /*7650*/  IMAD R31, R38, R31, RZ ;  /* 0x0000001f261f7224 */ /* 0x000fe200078e02ff */
[----:B------:R-:W-:Y:S01]  /*7660*/  I2IP.S8.S32.SAT R59, R13, R12, R14 ;  /* 0x0000000c0d3b7239 */ /* 0x000fe2000000140e */
[----:B------:R-:W-:Y:S01]  /*7670*/  IMAD.SHL.U32 R4, R51, 0x100, RZ ;  /* 0x0000010033047824 */ /* 0x000fe200078e00ff */
[----:B------:R-:W-:Y:S01]  /*7680*/  SHF.R.S32.HI R3, RZ, 0x18, R3 ;  /* 0x00000018ff037819 */ /* 0x000fe20000011403 */
[----:B------:R-:W-:Y:S01]  /*7690*/  IMAD R31, R0, R40, R31 ;  /* 0x00000028001f7224 */ /* 0x000fe200078e021f */
[----:B------:R-:W-:Y:S01]  /*76a0*/  I2IP.S8.S32.SAT R16, R17, R16, R18 ;  /* 0x0000001011107239 */ /* 0x000fe20000001412 */
[----:B------:R1:W-:Y:S01]  /*76b0*/  STS.128 [R78+UR43+0x4200], R56 ;  /* 0x004200384e007988 */ /* 0x0003e20008000c2b */
[----:B------:R-:W-:Y:S01]  /*76c0*/  SHF.R.S32.HI R4, RZ, 0x18, R4 ;  /* 0x00000018ff047819 */ /* 0x000fe20000011404 */
[----:B------:R-:W-:Y:S01]  /*76d0*/  IMAD R28, R2, R40, R28 ;  /* 0x00000028021c7224 */ /* 0x000fe200078e021c */
[----:B------:R-:W-:Y:S01]  /*76e0*/  I2IP.S8.S32.SAT R22, R27, R22, RZ ;  /* 0x000000161b167239 */ /* 0x000fe200000014ff */
[C---:B------:R-:W-:Y:S01]  /*76f0*/  IMAD R30, R38.reuse, R34, RZ ;  /* 0x00000022261e7224 */ /* 0x040fe200078e02ff */
[----:B------:R-:W-:Y:S01]  /*7700*/  I2IP.S8.S32.SAT R18, R31, R26, RZ ;  /* 0x0000001a1f127239 */ /* 0x000fe200000014ff */
[----:B------:R-:W-:Y:S01]  /*7710*/  IMAD R29, R3, R40, R29 ;  /* 0x00000028031d7224 */ /* 0x000fe200078e021d */
[----:B------:R-:W-:Y:S01]  /*7720*/  I2IP.S8.S32.SAT R17, R21, R20, R22 ;  /* 0x0000001415117239 */ /* 0x000fe20000001416 */
[----:B------:R-:W-:Y:S01]  /*7730*/  IMAD R35, R38, R35, RZ ;  /* 0x0000002326237224 */ /* 0x000fe200078e02ff */
[----:B------:R-:W-:Y:S01]  /*7740*/  I2IP.S8.S32.SAT R18, R25, R24, R18 ;  /* 0x0000001819127239 */ /* 0x000fe20000001412 */
[-C--:B------:R-:W-:Y:S01]  /*7750*/  IMAD R30, R4, R40.reuse, R30 ;  /* 0x00000028041e7224 */ /* 0x080fe200078e021e */
[----:B------:R-:W-:Y:S01]  /*7760*/  LEA R0, R86, UR43, 0x3 ;  /* 0x0000002b56007c11 */ /* 0x000fe2000f8e18ff */
[----:B------:R-:W-:Y:S01]  /*7770*/  IMAD R35, R5, R40, R35 ;  /* 0x0000002805237224 */ /* 0x000fe200078e0223 */
[----:B------:R-:W-:Y:S04]  /*7780*/  @P6 SHF.L.U32 R2, R85, 0x1f, RZ ;  /* 0x0000001f55026819 */ /* 0x000fe800000006ff */
[----:B------:R-:W-:Y:S04]  /*7790*/  I2IP.S8.S32.SAT R19, R35, R30, RZ ;  /* 0x0000001e23137239 */ /* 0x000fe800000014ff */
[----:B------:R-:W-:Y:S05]  /*77a0*/  I2IP.S8.S32.SAT R19, R29, R28, R19 ;  /* 0x0000001c1d137239 */ /* 0x000fea0000001413 */
[----:B------:R1:W-:Y:S01]  /*77b0*/  STS.128 [R91+0x4200], R16 ;  /* 0x004200105b007388 */ /* 0x0003e20000000c00 */
[----:B------:R-:W-:Y:S01]  /*77c0*/  @!PT LDS RZ, [RZ] ;  /* 0x00000000fffff984 */ /* 0x000fe20000000800 */
[----:B------:R-:W-:Y:S01]  /*77d0*/  @!PT LDS RZ, [RZ] ;  /* 0x00000000fffff984 */ /* 0x000fe20000000800 */
[----:B------:R-:W-:Y:S01]  /*77e0*/  @!PT LDS RZ, [RZ] ;  /* 0x00000000fffff984 */ /* 0x000fe20000000800 */
[----:B------:R-:W-:Y:S01]  /*77f0*/  @!PT LDS RZ, [RZ] ;  /* 0x00000000fffff984 */ /* 0x000fe20000000800 */
[----:B------:R2:W-:Y:S07]  /*7800*/  MEMBAR.ALL.CTA ;  /* 0x0000000000007992 */ /* 0x0005ee0000008000 */
[----:B--2---:R-:W2:Y:S02]  /*7810*/  FENCE.VIEW.ASYNC.S ;  /* 0x00000000000073c6 */ /* 0x004ea40000000000 */
[----:B--2---:R-:W-:Y:S06]  /*7820*/  BAR.SYNC.DEFER_BLOCKING 0x1, 0x80 ;  /* 0x0042000000007b1d */ /* 0x004fec0000010000 */
[----:B------:R-:W-:Y:S05]  /*7830*/  @P0 BRA `(.L_x_121) ;  /* 0x0000000000380947 */ /* 0x000fea0003800000 */
[----:B------:R-:W-:Y:S01]  /*7840*/  UIADD3 UR4, UPT, UPT, UR43, 0x4200, URZ ;  /* 0x000042002b047890 */ /* 0x000fe2000fffe0ff */
[----:B------:R-:W-:Y:S01]  /*7850*/  UMOV UR51, UR36 ;  /* 0x0000002400337c82 */ /* 0x000fe20008000000 */
[----:B------:R-:W-:Y:S02]  /*7860*/  UIADD3 UR9, UPT, UPT, UR49, 0x80, URZ ;  /* 0x0000008031097890 */ /* 0x000fe4000fffe0ff */
[----:B------:R-:W-:Y:S02]  /*7870*/  UIADD3 UR8, UPT, UPT, UR43, 0x4a00, URZ ;  /* 0x00004a002b087890 */ /* 0x000fe4000fffe0ff */
[----:B------:R-:W-:Y:S01]  /*7880*/  MOV R89, UR4 ;  /* 0x0000000400597c02 */ /* 0x000fe20008000f00 */
[----:B------:R-:W-:Y:S01]  /*7890*/  UIADD3 UR4, UP0, UPT, UR62, 0x680, URZ ;  /* 0x000006803e047890 */ /* 0x000fe2000ff1e0ff */
[----:B------:R-:W-:Y:S02]  /*78a0*/  UMOV UR10, UR50 ;  /* 0x00000032000a7c82 */ /* 0x000fe40008000000 */
[----:B------:R-:W-:Y:S01]  /*78b0*/  R2UR UR48, R89 ;  /* 0x00000000593072ca */ /* 0x000fe200000e0000 */
[----:B------:R-:W-:Y:S01]  /*78c0*/  UIADD3.X UR5, UPT, UPT, URZ, UR63, URZ, UP0, !UPT ;  /* 0x0000003fff057290 */ /* 0x000fe200087fe4ff */
[----:B------:R-:W-:Y:S11]  /*78d0*/  UMOV UR11, UR36 ;  /* 0x00000024000b7c82 */ /* 0x000ff60008000000 */
[----:B------:R2:W-:Y:S01]  /*78e0*/  UTMASTG.3D [UR48], [UR4] ;  /* 0x00000030040073b5 */ /* 0x0005e20008010000 */
[----:B------:R2:W-:Y:S01]  /*78f0*/  UTMASTG.3D [UR8], [UR4] ;  /* 0x00000008040073b5 */ /* 0x0005e20008010000 */
[----:B------:R0:W-:Y:S01]  /*7900*/  UTMACMDFLUSH ;  /* 0x00000000000079b7 */ /* 0x0001e20000000000 */
[----:B--2---:R-:W-:Y:S04]  /*7910*/  DEPBAR.LE SB0, 0x1 ;  /* 0x000080400000791a */ /* 0x004fe80000000000 */
.L_x_121:
[----:B------:R-:W-:Y:S05]  /*7920*/  BSYNC.RECONVERGENT B0 ;  /* 0x0000000000007941 */ /* 0x000fea0003800200 */
.L_x_120:
[----:B------:R-:W-:Y:S06]  /*7930*/  BAR.SYNC.DEFER_BLOCKING 0x1, 0x80 ;  /* 0x0042000000007b1d */ /* 0x000fec0000010000 */
[----:B------:R-:W2:Y:S01]  /*7940*/  @P6 SYNCS.PHASECHK.TRANS64.TRYWAIT P0, [R0+URZ+0x80], R2 ;  /* 0x00008002000065a7 */ /* 0x000ea200080011ff */
[----:B------:R-:W-:Y:S01]  /*7950*/  BSSY B1, `(.L_x_122) ;  /* 0x000001f000017945 */ /* 0x000fe20003800000 */
[----:B--2---:R-:W-:Y:S03]  /*7960*/  @P6 SEL R52, RZ, 0x1, !P0 ;  /* 0x00000001ff346807 */ /* 0x004fe60004000000 */
[----:B------:R-:W-:Y:S05]  /*7970*/  @!P6 BRA `(.L_x_123) ;  /* 0x000000000070e947 */ /* 0x000fea0003800000 */
[----:B------:R-:W-:Y:S01]  /*7980*/  ISETP.NE.AND P1, PT, R53, RZ, PT ;  /* 0x000000ff3500720c */ /* 0x000fe20003f25270 */
[----:B------:R-:W-:Y:S01]  /*7990*/  BSSY B0, `(.L_x_124) ;  /* 0x0000008000007945 */ /* 0x000fe20003800000 */
[----:B------:R-:W-:Y:S11]  /*79a0*/  ISETP.NE.AND P0, PT, R52, RZ, PT ;  /* 0x000000ff3400720c */ /* 0x000ff60003f05270 */
[----:B------:R-:W-:Y:S04]  /*79b0*/  @P1 IMAD R4, R86, 0x1000, R55 ;  /* 0x0000100056041824 */ /* 0x000fe800078e0237 */
[----:B------:R-:W-:Y:S01]  /*79c0*/  @P1 IMAD.IADD R3, R54, 0x1, R4 ;  /* 0x0000000136031824 */ /* 0x000fe200078e0204 */
[----:B------:R-:W-:Y:S06]  /*79d0*/  @P0 BRA `(.L_x_125) ;  /* 0x00000000000c0947 */ /* 0x000fec0003800000 */
[----:B------:R-:W-:Y:S04]  /*79e0*/  SHF.L.U32 R2, R85, 0x1f, RZ ;  /* 0x0000001f55027819 */ /* 0x000fe800000006ff */
[----:B------:R-:W2:Y:S02]  /*79f0*/  SYNCS.PHASECHK.TRANS64.TRYWAIT P0, [R0+URZ+0x80], R2 ;  /* 0x00008002000075a7 */ /* 0x000ea400080011ff */
[----:B--2---:R-:W-:Y:S05]  /*7a00*/  @!P0 BRA `(.L_x_126) ;  /* 0x0000003400b48947 */ /* 0x004fea0003800000 */
.L_x_125:
[----:B------:R-:W-:Y:S05]  /*7a10*/  BSYNC B0 ;  /* 0x0000000000007941 */ /* 0x000fea0003800000 */
.L_x_124:
[----:B------:R-:W-:Y:S01]  /*7a20*/  ISETP.NE.AND P0, PT, R53, RZ, PT ;  /* 0x000000ff3500720c */ /* 0x000fe20003f05270 */
[----:B--2---:R-:W-:Y:S02]  /*7a30*/  VIADD R2, R0, 0xa0 ;  /* 0x000000a000027836 */ /* 0x004fe40000000000 */
[----:B------:R-:W-:Y:S02]  /*7a40*/  IMAD.U32 R0, RZ, RZ, UR46 ;  /* 0x0000002eff007e24 */ /* 0x000fe4000f8e00ff */
[----:B------:R-:W-:Y:S03]  /*7a50*/  VIADD R86, R86, 0x1 ;  /* 0x0000000156567836 */ /* 0x000fe60000000000 */
[----:B------:R-:W-:Y:S05]  /*7a60*/  PRMT R0, R0, 0x654, R2 ;  /* 0x0000065400007816 */ /* 0x000fea0000000002 */
[----:B------:R2:W3:Y:S04]  /*7a70*/  @P0 LDS.128 R44, [R4+0x200] ;  /* 0x00020000042c0984 */ /* 0x0004e80000000c00 */
[----:B------:R2:W4:Y:S01]  /*7a80*/  @P0 LDS.128 R48, [R3+0x200] ;  /* 0x0002000003300984 */ /* 0x0005220000000c00 */
        /* <DEDUP_REMOVED lines=10> */
[----:B--23--:R-:W-:Y:S02]  /*7b30*/  LOP3.LUT R85, R85, R0, RZ, 0x3c, !PT ;  /* 0x0000000055557212 */ /* 0x00cfe400078e3cff */
.L_x_123:
[----:B------:R-:W-:Y:S05]  /*7b40*/  BSYNC B1 ;  /* 0x0000000000017941 */ /* 0x000fea0003800000 */
.L_x_122:
[----:B------:R-:W-:Y:S05]  /*7b50*/  VIADD R0, R39, 0x20 ;  /* 0x0000002027007836 */ /* 0x000fea0000000000 */
[----:B------:R-:W-:Y:S04]  /*7b60*/  SHF.R.U32.HI R0, RZ, 0x15, R0 ;  /* 0x00000015ff007819 */ /* 0x000fe80000011600 */
[----:B------:R-:W-:Y:S11]  /*7b70*/  LOP3.LUT P0, RZ, R0, 0x3, R81, 0x48, !PT ;  /* 0x0000000300ff7812 */ /* 0x000ff60007804851 */
[----:B------:R-:W-:Y:S02]  /*7b80*/  @!UPT UIADD3 URZ, UPT, UPT, URZ, URZ, URZ ;  /* 0x000000fffffff290 */ /* 0x000fe4000fffe0ff */
[----:B------:R-:W-:Y:S05]  /*7b90*/  @!P0 BRA `(.L_x_127) ;  /* 0x0000000000408947 */ /* 0x000fea0003800000 */
[----:B------:R-:W2:Y:S01]  /*7ba0*/  LDCU.64 UR8, c[0x4][0x78] ;  /* 0x01000f00ff0877ac */ /* 0x000ea20008000a00 */
[----:B------:R-:W-:Y:S01]  /*7bb0*/  MOV R3, 0x0 ;  /* 0x0000000000037802 */ /* 0x000fe20000000f00 */
[----:B------:R-:W-:Y:S02]  /*7bc0*/  HFMA2 R12, -RZ, RZ, 0, 5.9604644775390625e-08 ;  /* 0x00000001ff0c7431 */ /* 0x000fe400000001ff */
[----:B------:R-:W-:Y:S02]  /*7bd0*/  IMAD.MOV.U32 R8, RZ, RZ, 0x192 ;  /* 0x00000192ff087424 */ /* 0x000fe400078e00ff */
[----:B------:R-:W-:Y:S01]  /*7be0*/  IMAD.MOV.U32 R13, RZ, RZ, RZ ;  /* 0x000000ffff0d7224 */ /* 0x000fe200078e00ff */
[----:B------:R-:W3:Y:S01]  /*7bf0*/  LDCU.64 UR6, c[0x4][0x80] ;  /* 0x01001000ff0677ac */ /* 0x000ee20008000a00 */
[----:B------:R-:W1:Y:S01]  /*7c00*/  LDC.64 R2, c[0x4][R3] ;  /* 0x0100000003027b82 */ /* 0x000e620000000a00 */
[----:B------:R-:W5:Y:S01]  /*7c10*/  LDCU.64 UR4, c[0x4][0x18] ;  /* 0x01000300ff0477ac */ /* 0x000f620008000a00 */
[----:B--2---:R-:W-:Y:S01]  /*7c20*/  MOV R5, UR9 ;  /* 0x0000000900057c02 */ /* 0x004fe20008000f00 */
[----:B------:R-:W-:Y:S01]  /*7c30*/  IMAD.U32 R4, RZ, RZ, UR8 ;  /* 0x00000008ff047e24 */ /* 0x000fe2000f8e00ff */
[----:B---3--:R-:W-:Y:S01]  /*7c40*/  MOV R7, UR7 ;  /* 0x0000000700077c02 */ /* 0x008fe20008000f00 */
[----:B------:R-:W-:Y:S01]  /*7c50*/  IMAD.U32 R6, RZ, RZ, UR6 ;  /* 0x00000006ff067e24 */ /* 0x000fe2000f8e00ff */
[----:B-----5:R-:W-:Y:S01]  /*7c60*/  MOV R11, UR5 ;  /* 0x00000005000b7c02 */ /* 0x020fe20008000f00 */
[----:B------:R-:W-:Y:S02]  /*7c70*/  IMAD.U32 R10, RZ, RZ, UR4 ;  /* 0x00000004ff0a7e24 */ /* 0x000fe4000f8e00ff */
[----:B------:R-:W-:Y:S07]  /*7c80*/  LEPC R20, `(.L_x_127) ;  /* 0x000000001014794e */ /* 0x000fee0000000000 */
[----:B-1--4-:R-:W-:Y:S05]  /*7c90*/  CALL.ABS.NOINC R2 ;  /* 0x0000000002007343 */ /* 0x012fea0003c00000 */
.L_x_127:
[C---:B------:R-:W-:Y:S01]  /*7ca0*/  SHF.L.U32 R2, R44.reuse, 0x10, RZ ;  /* 0x000000102c027819 */ /* 0x040fe200000006ff */
[----:B------:R-:W-:Y:S05]  /*7cb0*/  WARPSYNC.ALL ;  /* 0x0000000000007948 */ /* 0x000fea0003800000 */
[----:B------:R-:W-:Y:S01]  /*7cc0*/  R2UR UR4, R39 ;  /* 0x00000000270472ca */ /* 0x000fe200000e0000 */
[----:B------:R-:W-:Y:S01]  /*7cd0*/  BSSY.RECONVERGENT B0, `(.L_x_128) ;  /* 0x000009d000007945 */ /* 0x000fe20003800200 */
[C---:B------:R-:W-:Y:S02]  /*7ce0*/  PRMT R3, R44.reuse, 0x8880, RZ ;  /* 0x000088802c037816 */ /* 0x040fe400000000ff */
[----:B------:R-:W-:Y:S02]  /*7cf0*/  SHF.L.U32 R41, R44, 0x8, RZ ;  /* 0x000000082c297819 */ /* 0x000fe400000006ff */
[C---:B------:R-:W-:Y:S02]  /*7d00*/  SHF.L.U32 R42, R45.reuse, 0x10, RZ ;  /* 0x000000102d2a7819 */ /* 0x040fe400000006ff */
[----:B------:R-:W-:Y:S02]  /*7d10*/  SHF.L.U32 R43, R45, 0x8, RZ ;  /* 0x000000082d2b7819 */ /* 0x000fe400000006ff */
[----:B------:R-:W-:Y:S02]  /*7d20*/  SHF.R.S32.HI R42, RZ, 0x18, R42 ;  /* 0x00000018ff2a7819 */ /* 0x000fe4000001142a */
[----:B------:R-:W-:Y:S01]  /*7d30*/  SHF.R.S32.HI R43, RZ, 0x18, R43 ;  /* 0x00000018ff2b7819 */ /* 0x000fe2000001142b */
[----:B-1----:R-:W1:Y:S01]  /*7d40*/  LDTM.x32 R4, tmem[UR4+0x20] ;  /* 0x00002004000479ee */ /* 0x002e6200082c0000 */
[----:B------:R-:W-:Y:S02]  /*7d50*/  ISETP.NE.AND P0, PT, R90, RZ, PT ;  /* 0x000000ff5a00720c */ /* 0x000fe40003f05270 */
[----:B------:R-:W-:Y:S01]  /*7d60*/  ISETP.NE.AND P6, PT, R60, RZ, PT ;  /* 0x000000ff3c00720c */ /* 0x000fe20003fc5270 */
[C---:B-1----:R-:W-:Y:S01]  /*7d70*/  IMAD R0, R38.reuse, R4, RZ ;  /* 0x0000000426007224 */ /* 0x042fe200078e02ff */
        /* <DEDUP_REMOVED lines=8> */
[----:B------:R-:W-:Y:S02]  /*7e00*/  IMAD R7, R38, R7, RZ ;  /* 0x0000000726077224 */ /* 0x000fe400078e02ff */
[-C--:B------:R-:W-:Y:S02]  /*7e10*/  IMAD R3, R5, R40.reuse, R3 ;  /* 0x0000002805037224 */ /* 0x080fe400078e0203 */
[----:B------:R-:W-:Y:S02]  /*7e20*/  IMAD R7, R4, R40, R7 ;  /* 0x0000002804077224 */ /* 0x000fe400078e0207 */
[C---:B------:R-:W-:Y:S02]  /*7e30*/  IMAD R4, R38.reuse, R8, RZ ;  /* 0x0000000826047224 */ /* 0x040fe400078e02ff */
[C---:B------:R-:W-:Y:S01]  /*7e40*/  IMAD R8, R38.reuse, R12, RZ ;  /* 0x0000000c26087224 */ /* 0x040fe200078e02ff */
[----:B------:R-:W-:Y:S01]  /*7e50*/  I2IP.S8.S32.SAT R56, R7, R3, RZ ;  /* 0x0000000307387239 */ /* 0x000fe200000014ff */
[----:B------:R-:W-:Y:S01]  /*7e60*/  IMAD R5, R38, R9, RZ ;  /* 0x0000000926057224 */ /* 0x000fe200078e02ff */
[----:B------:R-:W-:Y:S01]  /*7e70*/  PRMT R7, R46, 0x8880, RZ ;  /* 0x000088802e077816 */ /* 0x000fe200000000ff */
[----:B------:R-:W-:Y:S01]  /*7e80*/  IMAD R12, R38, R16, RZ ;  /* 0x00000010260c7224 */ /* 0x000fe200078e02ff */
[----:B------:R-:W-:Y:S01]  /*7e90*/  I2IP.S8.S32.SAT R56, R2, R0, R56 ;  /* 0x0000000002387239 */ /* 0x000fe20000001438 */
[C---:B------:R-:W-:Y:S01]  /*7ea0*/  IMAD R9, R38.reuse, R13, RZ ;  /* 0x0000000d26097224 */ /* 0x040fe200078e02ff */
[----:B------:R-:W-:Y:S01]  /*7eb0*/  SHF.R.S32.HI R3, RZ, 0x18, R45 ;  /* 0x00000018ff037819 */ /* 0x000fe2000001142d */
[----:B------:R-:W-:Y:S01]  /*7ec0*/  IMAD R16, R38, R20, RZ ;  /* 0x0000001426107224 */ /* 0x000fe200078e02ff */
[----:B----4-:R-:W-:Y:S01]  /*7ed0*/  SHF.L.U32 R0, R48, 0x10, RZ ;  /* 0x0000001030007819 */ /* 0x010fe200000006ff */
[----:B------:R-:W-:Y:S01]  /*7ee0*/  IMAD R13, R38, R17, RZ ;  /* 0x00000011260d7224 */ /* 0x000fe200078e02ff */
[----:B------:R-:W-:Y:S01]  /*7ef0*/  SHF.L.U32 R2, R48, 0x8, RZ ;  /* 0x0000000830027819 */ /* 0x000fe200000006ff */
[C---:B------:R-:W-:Y:S01]  /*7f00*/  IMAD R20, R38.reuse, R24, RZ ;  /* 0x0000001826147224 */ /* 0x040fe200078e02ff */
[----:B------:R-:W-:Y:S01]  /*7f10*/  SHF.R.S32.HI R0, RZ, 0x18, R0 ;  /* 0x00000018ff007819 */ /* 0x000fe20000011400 */
[C---:B------:R-:W-:Y:S01]  /*7f20*/  IMAD R17, R38.reuse, R21, RZ ;  /* 0x0000001526117224 */ /* 0x040fe200078e02ff */
[----:B------:R-:W-:Y:S01]  /*7f30*/  SHF.R.S32.HI R2, RZ, 0x18, R2 ;  /* 0x00000018ff027819 */ /* 0x000fe20000011402 */
[C---:B------:R-:W-:Y:S02]  /*7f40*/  IMAD R24, R38.reuse, R28, RZ ;  /* 0x0000001c26187224 */ /* 0x040fe400078e02ff */
[C---:B------:R-:W-:Y:S02]  /*7f50*/  IMAD R6, R38.reuse, R10, RZ ;  /* 0x0000000a26067224 */ /* 0x040fe400078e02ff */
[C---:B------:R-:W-:Y:S02]  /*7f60*/  IMAD R21, R38.reuse, R25, RZ ;  /* 0x0000001926157224 */ /* 0x040fe400078e02ff */
[----:B------:R-:W-:Y:S01]  /*7f70*/  IMAD R28, R38, R32, RZ ;  /* 0x00000020261c7224 */ /* 0x000fe200078e02ff */
[----:B------:R-:W-:Y:S01]  /*7f80*/  SHF.L.U32 R32, R46, 0x10, RZ ;  /* 0x000000102e207819 */ /* 0x000fe200000006ff */
[-C--:B------:R-:W-:Y:S02]  /*7f90*/  IMAD R4, R41, R40.reuse, R4 ;  /* 0x0000002829047224 */ /* 0x080fe400078e0204 */
[----:B------:R-:W-:Y:S01]  /*7fa0*/  IMAD R25, R38, R29, RZ ;  /* 0x0000001d26197224 */ /* 0x000fe200078e02ff */
[----:B------:R-:W-:Y:S01]  /*7fb0*/  SHF.R.S32.HI R32, RZ, 0x18, R32 ;  /* 0x00000018ff207819 */ /* 0x000fe20000011420 */
[----:B------:R-:W-:Y:S02]  /*7fc0*/  IMAD R5, R42, R40, R5 ;  /* 0x000000282a057224 */ /* 0x000fe400078e0205 */
[----:B------:R-:W-:Y:S01]  /*7fd0*/  IMAD R29, R38, R33, RZ ;  /* 0x00000021261d7224 */ /* 0x000fe200078e02ff */
[----:B------:R-:W-:Y:S01]  /*7fe0*/  SHF.L.U32 R33, R46, 0x8, RZ ;  /* 0x000000082e217819 */ /* 0x000fe200000006ff */
[C---:B------:R-:W-:Y:S02]  /*7ff0*/  IMAD R11, R38.reuse, R11, RZ ;  /* 0x0000000b260b7224 */ /* 0x040fe400078e02ff */
[C---:B------:R-:W-:Y:S01]  /*8000*/  IMAD R10, R38.reuse, R14, RZ ;  /* 0x0000000e260a7224 */ /* 0x040fe200078e02ff */
[----:B------:R-:W-:Y:S01]  /*8010*/  SHF.R.S32.HI R33, RZ, 0x18, R33 ;  /* 0x00000018ff217819 */ /* 0x000fe20000011421 */
[----:B------:R-:W-:Y:S02]  /*8020*/  IMAD R6, R43, R40, R6 ;  /* 0x000000282b067224 */ /* 0x000fe400078e0206 */
[C---:B------:R-:W-:Y:S02]  /*8030*/  IMAD R14, R38.reuse, R18, RZ ;  /* 0x00000012260e7224 */ /* 0x040fe400078e02ff */
[C---:B------:R-:W-:Y:S02]  /*8040*/  IMAD R18, R38.reuse, R22, RZ ;  /* 0x0000001626127224 */ /* 0x040fe400078e02ff */
[----:B------:R-:W-:Y:S01]  /*8050*/  IMAD R11, R3, R40, R11 ;  /* 0x00000028030b7224 */ /* 0x000fe200078e020b */
[----:B------:R-:W-:Y:S01]  /*8060*/  PRMT R3, R47, 0x8880, RZ ;  /* 0x000088802f037816 */ /* 0x000fe200000000ff */
[C---:B------:R-:W-:Y:S02]  /*8070*/  IMAD R22, R38.reuse, R26, RZ ;  /* 0x0000001a26167224 */ /* 0x040fe400078e02ff */
[C---:B------:R-:W-:Y:S01]  /*8080*/  IMAD R26, R38.reuse, R30, RZ ;  /* 0x0000001e261a7224 */ /* 0x040fe200078e02ff */
[----:B------:R-:W-:Y:S01]  /*8090*/  I2IP.S8.S32.SAT R11, R11, R6, RZ ;  /* 0x000000060b0b7239 */ /* 0x000fe200000014ff */
[----:B------:R-:W-:Y:S01]  /*80a0*/  IMAD R8, R7, R40, R8 ;  /* 0x0000002807087224 */ /* 0x000fe200078e0208 */
[----:B------:R-:W-:Y:S01]  /*80b0*/  SHF.L.U32 R6, R47, 0x10, RZ ;  /* 0x000000102f067819 */ /* 0x000fe200000006ff */
[----:B------:R-:W-:Y:S01]  /*80c0*/  IMAD R30, R38, R34, RZ ;  /* 0x00000022261e7224 */ /* 0x000fe200078e02ff */
[----:B------:R-:W-:Y:S01]  /*80d0*/  SHF.R.S32.HI R34, RZ, 0x18, R46 ;  /* 0x00000018ff227819 */ /* 0x000fe2000001142e */
[----:B------:R-:W-:Y:S01]  /*80e0*/  IMAD R9, R32, R40, R9 ;  /* 0x0000002820097224 */ /* 0x000fe200078e0209 */
[----:B------:R-:W-:Y:S01]  /*80f0*/  SHF.R.S32.HI R6, RZ, 0x18, R6 ;  /* 0x00000018ff067819 */ /* 0x000fe20000011406 */
[----:B------:R-:W-:Y:S01]  /*8100*/  IMAD R15, R38, R15, RZ ;  /* 0x0000000f260f7224 */ /* 0x000fe200078e02ff */
[----:B------:R-:W-:Y:S01]  /*8110*/  I2IP.S8.S32.SAT R57, R5, R4, R11 ;  /* 0x0000000405397239 */ /* 0x000fe2000000140b */
[-C--:B------:R-:W-:Y:S01]  /*8120*/  IMAD R10, R33, R40.reuse, R10 ;  /* 0x00000028210a7224 */ /* 0x080fe200078e020a */
[----:B------:R-:W-:Y:S01]  /*8130*/  SHF.L.U32 R5, R49, 0x10, RZ ;  /* 0x0000001031057819 */ /* 0x000fe200000006ff */
[----:B------:R-:W-:Y:S01]  /*8140*/  IMAD.SHL.U32 R7, R47, 0x100, RZ ;  /* 0x000001002f077824 */ /* 0x000fe200078e00ff */
[----:B------:R-:W-:Y:S01]  /*8150*/  PRMT R4, R49, 0x8880, RZ ;  /* 0x0000888031047816 */ /* 0x000fe200000000ff */
[-C--:B------:R-:W-:Y:S01]  /*8160*/  IMAD R15, R34, R40.reuse, R15 ;  /* 0x00000028220f7224 */ /* 0x080fe200078e020f */
[----:B------:R-:W-:Y:S01]  /*8170*/  SHF.R.S32.HI R5, RZ, 0x18, R5 ;  /* 0x00000018ff057819 */ /* 0x000fe20000011405 */
[-C--:B------:R-:W-:Y:S01]  /*8180*/  IMAD R12, R3, R40.reuse, R12 ;  /* 0x00000028030c7224 */ /* 0x080fe200078e020c */
[----:B------:R-:W-:Y:S01]  /*8190*/  SHF.R.S32.HI R7, RZ, 0x18, R7 ;  /* 0x00000018ff077819 */ /* 0x000fe20000011407 */
[----:B------:R-:W-:Y:S01]  /*81a0*/  IMAD R13, R6, R40, R13 ;  /* 0x00000028060d7224 */ /* 0x000fe200078e020d */
[----:B------:R-:W-:Y:S01]  /*81b0*/  I2IP.S8.S32.SAT R15, R15, R10, RZ ;  /* 0x0000000a0f0f7239 */ /* 0x000fe200000014ff */
[----:B------:R-:W-:Y:S01]  /*81c0*/  IMAD R19, R38, R19, RZ ;  /* 0x0000001326137224 */ /* 0x000fe200078e02ff */
[----:B------:R-:W-:Y:S01]  /*81d0*/  SHF.R.S32.HI R10, RZ, 0x18, R47 ;  /* 0x00000018ff0a7819 */ /* 0x000fe2000001142f */
[----:B------:R-:W-:Y:S01]  /*81e0*/  IMAD R14, R7, R40, R14 ;  /* 0x00000028070e7224 */ /* 0x000fe200078e020e */
[----:B------:R-:W-:Y:S01]  /*81f0*/  PRMT R3, R48, 0x8880, RZ ;  /* 0x0000888030037816 */ /* 0x000fe200000000ff */
[----:B------:R-:W-:Y:S01]  /*8200*/  IMAD R23, R38, R23, RZ ;  /* 0x0000001726177224 */ /* 0x000fe200078e02ff */
[----:B------:R-:W-:Y:S01]  /*8210*/  I2IP.S8.S32.SAT R58, R9, R8, R15 ;  /* 0x00000008093a7239 */ /* 0x000fe2000000140f */
[-C--:B------:R-:W-:Y:S02]  /*8220*/  IMAD R19, R10, R40.reuse, R19 ;  /* 0x000000280a137224 */ /* 0x080fe400078e0213 */
[-C--:B------:R-:W-:Y:S01]  /*8230*/  IMAD R16, R3, R40.reuse, R16 ;  /* 0x0000002803107224 */ /* 0x080fe200078e0210 */
[----:B------:R-:W-:Y:S01]  /*8240*/  SHF.R.S32.HI R3, RZ, 0x18, R48 ;  /* 0x00000018ff037819 */ /* 0x000fe20000011430 */
[----:B------:R-:W-:Y:S01]  /*8250*/  IMAD R17, R0, R40, R17 ;  /* 0x0000002800117224 */ /* 0x000fe200078e0211 */
[----:B------:R-:W-:Y:S01]  /*8260*/  I2IP.S8.S32.SAT R14, R19, R14, RZ ;  /* 0x0000000e130e7239 */ /* 0x000fe200000014ff */
[----:B------:R-:W-:Y:S02]  /*8270*/  IMAD.SHL.U32 R0, R49, 0x100, RZ ;  /* 0x0000010031007824 */ /* 0x000fe400078e00ff */
[-C--:B------:R-:W-:Y:S01]  /*8280*/  IMAD R18, R2, R40.reuse, R18 ;  /* 0x0000002802127224 */ /* 0x080fe200078e0212 */
[----:B------:R-:W-:Y:S01]  /*8290*/  SHF.R.S32.HI R2, RZ, 0x18, R49 ;  /* 0x00000018ff027819 */ /* 0x000fe20000011431 */
[-C--:B------:R-:W-:Y:S01]  /*82a0*/  IMAD R23, R3, R40.reuse, R23 ;  /* 0x0000002803177224 */ /* 0x080fe200078e0217 */
[----:B------:R-:W-:Y:S01]  /*82b0*/  SHF.R.S32.HI R0, RZ, 0x18, R0 ;  /* 0x00000018ff007819 */ /* 0x000fe20000011400 */
[-C--:B------:R-:W-:Y:S01]  /*82c0*/  IMAD R20, R4, R40.reuse, R20 ;  /* 0x0000002804147224 */ /* 0x080fe200078e0214 */
[C---:B------:R-:W-:Y:S01]  /*82d0*/  SHF.L.U32 R4, R50.reuse, 0x10, RZ ;  /* 0x0000001032047819 */ /* 0x040fe200000006ff */
[-C--:B------:R-:W-:Y:S01]  /*82e0*/  IMAD R21, R5, R40.reuse, R21 ;  /* 0x0000002805157224 */ /* 0x080fe200078e0215 */
[----:B------:R-:W-:Y:S01]  /*82f0*/  PRMT R3, R50, 0x8880, RZ ;  /* 0x0000888032037816 */ /* 0x000fe200000000ff */
[----:B------:R-:W-:Y:S01]  /*8300*/  IMAD R27, R38, R27, RZ ;  /* 0x0000001b261b7224 */ /* 0x000fe200078e02ff */
[----:B------:R-:W-:Y:S01]  /*8310*/  SHF.L.U32 R5, R50, 0x8, RZ ;  /* 0x0000000832057819 */ /* 0x000fe200000006ff */
[-C--:B------:R-:W-:Y:S01]  /*8320*/  IMAD R22, R0, R40.reuse, R22 ;  /* 0x0000002800167224 */ /* 0x080fe200078e0216 */
[----:B------:R-:W-:Y:S01]  /*8330*/  SHF.R.S32.HI R4, RZ, 0x18, R4 ;  /* 0x00000018ff047819 */ /* 0x000fe20000011404 */
[-C--:B------:R-:W-:Y:S01]  /*8340*/  IMAD R27, R2, R40.reuse, R27 ;  /* 0x00000028021b7224 */ /* 0x080fe200078e021b */
[----:B------:R-:W-:Y:S01]  /*8350*/  SHF.R.S32.HI R5, RZ, 0x18, R5 ;  /* 0x00000018ff057819 */ /* 0x000fe20000011405 */
[-C--:B------:R-:W-:Y:S01]  /*8360*/  IMAD R24, R3, R40.reuse, R24 ;  /* 0x0000002803187224 */ /* 0x080fe200078e0218 */
[C---:B------:R-:W-:Y:S01]  /*8370*/  SHF.L.U32 R3, R51.reuse, 0x10, RZ ;  /* 0x0000001033037819 */ /* 0x040fe200000006ff */
[-C--:B------:R-:W-:Y:S01]  /*8380*/  IMAD R25, R4, R40.reuse, R25 ;  /* 0x0000002804197224 */ /* 0x080fe200078e0219 */
[----:B------:R-:W-:Y:S01]  /*8390*/  SHF.R.S32.HI R0, RZ, 0x18, R50 ;  /* 0x00000018ff007819 */ /* 0x000fe20000011432 */
[----:B------:R-:W-:Y:S01]  /*83a0*/  IMAD R31, R38, R31, RZ ;  /* 0x0000001f261f7224 */ /* 0x000fe200078e02ff */
[----:B------:R-:W-:Y:S01]  /*83b0*/  PRMT R2, R51, 0x8880, RZ ;  /* 0x0000888033027816 */ /* 0x000fe200000000ff */
[-C--:B------:R-:W-:Y:S01]  /*83c0*/  IMAD R26, R5, R40.reuse, R26 ;  /* 0x00000028051a7224 */ /* 0x080fe200078e021a */
[----:B------:R-:W-:Y:S01]  /*83d0*/  SHF.L.U32 R4, R51, 0x8, RZ ;  /* 0x0000000833047819 */ /* 0x000fe200000006ff */
[-C--:B------:R-:W-:Y:S01]  /*83e0*/  IMAD R31, R0, R40.reuse, R31 ;  /* 0x00000028001f7224 */ /* 0x080fe200078e021f */
[----:B------:R-:W-:Y:S01]  /*83f0*/  SHF.R.S32.HI R3, RZ, 0x18, R3 ;  /* 0x00000018ff037819 */ /* 0x000fe20000011403 */
[-C--:B------:R-:W-:Y:S01]  /*8400*/  IMAD R28, R2, R40.reuse, R28 ;  /* 0x00000028021c7224 */ /* 0x080fe200078e021c */
[----:B------:R-:W-:Y:S01]  /*8410*/  SHF.R.S32.HI R4, RZ, 0x18, R4 ;  /* 0x00000018ff047819 */ /* 0x000fe20000011404 */
[----:B------:R-:W-:Y:S01]  /*8420*/  IMAD R35, R38, R35, RZ ;  /* 0x0000002326237224 */ /* 0x000fe200078e02ff */
[----:B------:R-:W-:Y:S01]  /*8430*/  SHF.R.S32.HI R5, RZ, 0x18, R51 ;  /* 0x00000018ff057819 */ /* 0x000fe20000011433 */
[----:B------:R-:W-:Y:S01]  /*8440*/  IMAD R29, R3, R40, R29 ;  /* 0x00000028031d7224 */ /* 0x000fe200078e021d */
[----:B------:R-:W-:Y:S01]  /*8450*/  I2IP.S8.S32.SAT R59, R13, R12, R14 ;  /* 0x0000000c0d3b7239 */ /* 0x000fe2000000140e */
[----:B------:R-:W-:Y:S01]  /*8460*/  IMAD R30, R4, R40, R30 ;  /* 0x00000028041e7224 */ /* 0x000fe200078e021e */
[----:B------:R-:W-:Y:S01]  /*8470*/  I2IP.S8.S32.SAT R18, R23, R18, RZ ;  /* 0x0000001217127239 */ /* 0x000fe200000014ff */
[----:B------:R-:W-:Y:S01]  /*8480*/  IMAD R35, R5, R40, R35 ;  /* 0x0000002805237224 */ /* 0x000fe200078e0223 */
[----:B------:R-:W-:Y:S01]  /*8490*/  I2IP.S8.S32.SAT R22, R27, R22, RZ ;  /* 0x000000161b167239 */ /* 0x000fe200000014ff */
[----:B------:R1:W-:Y:S01]  /*84a0*/  STS.128 [R78+UR43+0x5200], R56 ;  /* 0x005200384e007988 */ /* 0x0003e20008000c2b */
[----:B------:R-:W-:Y:S02]  /*84b0*/  I2IP.S8.S32.SAT R26, R31, R26, RZ ;  /* 0x0000001a1f1a7239 */ /* 0x000fe400000014ff */
[----:B------:R-:W-:Y:S02]  /*84c0*/  I2IP.S8.S32.SAT R19, R35, R30, RZ ;  /* 0x0000001e23137239 */ /* 0x000fe400000014ff */
[----:B------:R-:W-:Y:S02]  /*84d0*/  I2IP.S8.S32.SAT R16, R17, R16, R18 ;  /* 0x0000001011107239 */ /* 0x000fe40000001412 */
[----:B------:R-:W-:Y:S02]  /*84e0*/  I2IP.S8.S32.SAT R17, R21, R20, R22 ;  /* 0x0000001415117239 */ /* 0x000fe40000001416 */
[----:B------:R-:W-:Y:S02]  /*84f0*/  I2IP.S8.S32.SAT R18, R25, R24, R26 ;  /* 0x0000001819127239 */ /* 0x000fe4000000141a */
[----:B------:R-:W-:Y:S02]  /*8500*/  I2IP.S8.S32.SAT R19, R29, R28, R19 ;  /* 0x0000001c1d137239 */ /* 0x000fe40000001413 */
[----:B------:R-:W-:Y:S02]  /*8510*/  LEA R0, R86, UR43, 0x3 ;  /* 0x0000002b56007c11 */ /* 0x000fe4000f8e18ff */
[----:B------:R-:W-:Y:S01]  /*8520*/  @P6 SHF.L.U32 R2, R85, 0x1f, RZ ;  /* 0x0000001f55026819 */ /* 0x000fe200000006ff */
        /* <DEDUP_REMOVED lines=9> */
[----:B------:R-:W-:Y:S02]  /*85c0*/  UIADD3 UR4, UP0, UPT, UR62, 0x680, URZ ;  /* 0x000006803e047890 */ /* 0x000fe4000ff1e0ff */
[----:B------:R-:W-:Y:S02]  /*85d0*/  UIADD3 UR13, UPT, UPT, UR49, 0x20, URZ ;  /* 0x00000020310d7890 */ /* 0x000fe4000fffe0ff */
[----:B------:R-:W-:Y:S02]  /*85e0*/  UIADD3 UR12, UPT, UPT, UR43, 0x5200, URZ ;  /* 0x000052002b0c7890 */ /* 0x000fe4000fffe0ff */
[----:B------:R-:W-:Y:S01]  /*85f0*/  UIADD3.X UR5, UPT, UPT, URZ, UR63, URZ, UP0, !UPT ;  /* 0x0000003fff057290 */ /* 0x000fe200087fe4ff */
[----:B------:R-:W-:Y:S01]  /*8600*/  UMOV UR14, UR50 ;  /* 0x00000032000e7c82 */ /* 0x000fe20008000000 */
[----:B------:R-:W-:Y:S01]  /*8610*/  UMOV UR15, UR36 ;  /* 0x00000024000f7c82 */ /* 0x000fe20008000000 */
[----:B------:R-:W-:Y:S02]  /*8620*/  UIADD3 UR9, UPT, UPT, UR49, 0xa0, URZ ;  /* 0x000000a031097890 */ /* 0x000fe4000fffe0ff */
[----:B------:R-:W-:Y:S01]  /*8630*/  UIADD3 UR8, UPT, UPT, UR43, 0x5a00, URZ ;  /* 0x00005a002b087890 */ /* 0x000fe2000fffe0ff */
[----:B------:R-:W-:Y:S03]  /*8640*/  UMOV UR10, UR50 ;  /* 0x00000032000a7c82 */ /* 0x000fe60008000000 */
[----:B------:R2:W-:Y:S01]  /*8650*/  UTMASTG.3D [UR12], [UR4] ;  /* 0x0000000c040073b5 */ /* 0x0005e20008010000 */
[----:B------:R-:W-:Y:S04]  /*8660*/  UMOV UR11, UR36 ;  /* 0x00000024000b7c82 */ /* 0x000fe80008000000 */
[----:B------:R2:W-:Y:S01]  /*8670*/  UTMASTG.3D [UR8], [UR4] ;  /* 0x00000008040073b5 */ /* 0x0005e20008010000 */
[----:B------:R0:W-:Y:S01]  /*8680*/  UTMACMDFLUSH ;  /* 0x00000000000079b7 */ /* 0x0001e20000000000 */
[----:B--2---:R-:W-:Y:S04]  /*8690*/  DEPBAR.LE SB0, 0x1 ;  /* 0x000080400000791a */ /* 0x004fe80000000000 */
.L_x_129:
[----:B------:R-:W-:Y:S05]  /*86a0*/  BSYNC.RECONVERGENT B0 ;  /* 0x0000000000007941 */ /* 0x000fea0003800200 */
.L_x_128:
        /* <DEDUP_REMOVED lines=14> */
.L_x_133:
[----:B------:R-:W-:Y:S05]  /*8790*/  BSYNC B0 ;  /* 0x0000000000007941 */ /* 0x000fea0003800000 */
.L_x_132:
[----:B------:R-:W-:Y:S01]  /*87a0*/  ISETP.NE.AND P0, PT, R53, RZ, PT ;  /* 0x000000ff3500720c */ /* 0x000fe20003f05270 */
[----:B------:R-:W-:Y:S11]  /*87b0*/  VIADD R86, R86, 0x1 ;  /* 0x0000000156567836 */ /* 0x000ff60000000000 */
[----:B------:R-:W-:Y:S01]  /*87c0*/  @!UPT UIADD3 URZ, UPT, UPT, URZ, URZ, URZ ;  /* 0x000000fffffff290 */ /* 0x000fe2000fffe0ff */
[----:B------:R3:W4:Y:S04]  /*87d0*/  @P0 LDS.128 R48, [R2+0x200] ;  /* 0x0002000002300984 */ /* 0x0007280000000c00 */
[----:B------:R1:W1:Y:S01]  /*87e0*/  @P0 LDS.128 R44, [R3+0x200] ;  /* 0x00020000032c0984 */ /* 0x0002620000000c00 */
        /* <DEDUP_REMOVED lines=8> */
[----:B---3--:R-:W-:Y:S02]  /*8870*/  VIADD R2, R0, 0xa0 ;  /* 0x000000a000027836 */ /* 0x008fe40000000000 */
[----:B--2---:R-:W-:Y:S05]  /*8880*/  IMAD.U32 R0, RZ, RZ, UR46 ;  /* 0x0000002eff007e24 */ /* 0x004fea000f8e00ff */
[----:B------:R-:W-:Y:S04]  /*8890*/  PRMT R0, R0, 0x654, R2 ;  /* 0x0000065400007816 */ /* 0x000fe80000000002 */
[----:B-----5:R2:W-:Y:S02]  /*88a0*/  SYNCS.ARRIVE.TRANS64.RED.A1T0 RZ, [R0+URZ], RZ ;  /* 0x000000ff00ff79a7 */ /* 0x0205e400081004ff */
[----:B--2---:R-:W-:Y:S04]  /*88b0*/  SEL R0, RZ, 0x1, P0 ;  /* 0x00000001ff007807 */ /* 0x004fe80000000000 */
[----:B-1--4-:R-:W-:Y:S02]  /*88c0*/  LOP3.LUT R85, R85, R0, RZ, 0x3c, !PT ;  /* 0x0000000055557212 */ /* 0x012fe400078e3cff */
.L_x_131:
[----:B------:R-:W-:Y:S05]  /*88d0*/  BSYNC B1 ;  /* 0x0000000000017941 */ /* 0x000fea0003800000 */
.L_x_130:
        /* <DEDUP_REMOVED lines=11> */
[----:B------:R-:W4:Y:S01]  /*8990*/  LDC.64 R2, c[0x4][R3] ;  /* 0x0100000003027b82 */ /* 0x000f220000000a00 */
        /* <DEDUP_REMOVED lines=9> */
.L_x_135:
        /* <DEDUP_REMOVED lines=35> */
[----:B------:R-:W-:Y:S01]  /*8c60*/  SHF.L.U32 R0, R48, 0x10, RZ ;  /* 0x0000001030007819 */ /* 0x000fe200000006ff */
        /* <DEDUP_REMOVED lines=110> */
[----:B------:R-:W-:Y:S02]  /*9350*/  UIADD3 UR4, UPT, UPT, UR43, 0x4200, URZ ;  /* 0x000042002b047890 */ /* 0x000fe4000fffe0ff */
[----:B------:R-:W-:Y:S01]  /*9360*/  UIADD3 UR9, UPT, UPT, UR49, 0x40, URZ ;  /* 0x0000004031097890 */ /* 0x000fe2000fffe0ff */
[----:B------:R-:W-:Y:S01]  /*9370*/  UMOV UR10, UR50 ;  /* 0x00000032000a7c82 */ /* 0x000fe20008000000 */
[----:B------:R-:W-:Y:S02]  /*9380*/  UMOV UR11, UR36 ;  /* 0x00000024000b7c82 */ /* 0x000fe40008000000 */
[----:B------:R-:W-:Y:S01]  /*9390*/  MOV R89, UR4 ;  /* 0x0000000400597c02 */ /* 0x000fe20008000f00 */
[----:B------:R-:W-:Y:S02]  /*93a0*/  UIADD3 UR4, UP0, UPT, UR62, 0x680, URZ ;  /* 0x000006803e047890 */ /* 0x000fe4000ff1e0ff */
[----:B------:R-:W-:Y:S01]  /*93b0*/  UIADD3 UR13, UPT, UPT, UR49, 0xc0, URZ ;  /* 0x000000c0310d7890 */ /* 0x000fe2000fffe0ff */
[----:B------:R-:W-:Y:S01]  /*93c0*/  R2UR UR8, R89 ;  /* 0x00000000590872ca */ /* 0x000fe200000e0000 */
[----:B------:R-:W-:Y:S02]  /*93d0*/  UIADD3.X UR5, UPT, UPT, URZ, UR63, URZ, UP0, !UPT ;  /* 0x0000003fff057290 */ /* 0x000fe400087fe4ff */
[----:B------:R-:W-:Y:S01]  /*93e0*/  UIADD3 UR12, UPT, UPT, UR43, 0x4a00, URZ ;  /* 0x00004a002b0c7890 */ /* 0x000fe2000fffe0ff */
[----:B------:R-:W-:Y:S01]  /*93f0*/  UMOV UR14, UR50 ;  /* 0x00000032000e7c82 */ /* 0x000fe20008000000 */
[----:B------:R-:W-:Y:S08]  /*9400*/  UMOV UR15, UR36 ;  /* 0x00000024000f7c82 */ /* 0x000ff00008000000 */
[----:B------:R2:W-:Y:S01]  /*9410*/  UTMASTG.3D [UR8], [UR4] ;  /* 0x00000008040073b5 */ /* 0x0005e20008010000 */
[----:B------:R2:W-:Y:S01]  /*9420*/  UTMASTG.3D [UR12], [UR4] ;  /* 0x0000000c040073b5 */ /* 0x0005e20008010000 */
[----:B------:R0:W-:Y:S01]  /*9430*/  UTMACMDFLUSH ;  /* 0x00000000000079b7 */ /* 0x0001e20000000000 */
[----:B--2---:R-:W-:Y:S04]  /*9440*/  DEPBAR.LE SB0, 0x1 ;  /* 0x000080400000791a */ /* 0x004fe80000000000 */
.L_x_137:
[----:B------:R-:W-:Y:S05]  /*9450*/  BSYNC.RECONVERGENT B0 ;  /* 0x0000000000007941 */ /* 0x000fea0003800200 */
.L_x_136:
        /* <DEDUP_REMOVED lines=14> */
.L_x_141:
[----:B------:R-:W-:Y:S05]  /*9540*/  BSYNC B0 ;  /* 0x0000000000007941 */ /* 0x000fea0003800000 */
.L_x_140:
        /* <DEDUP_REMOVED lines=18> */
.L_x_139:
[----:B------:R-:W-:Y:S05]  /*9670*/  BSYNC B1 ;  /* 0x0000000000017941 */ /* 0x000fea0003800000 */
.L_x_138:
        /* <DEDUP_REMOVED lines=21> */
.L_x_143:
[----:B------:R-:W-:Y:S01]  /*97d0*/  ISETP.NE.AND P0, PT, R90, RZ, PT ;  /* 0x000000ff5a00720c */ /* 0x000fe20003f05270 */
[----:B------:R-:W-:Y:S05]  /*97e0*/  WARPSYNC.ALL ;  /* 0x0000000000007948 */ /* 0x000fea0003800000 */
[----:B------:R-:W-:Y:S01]  /*97f0*/  R2UR UR4, R39 ;  /* 0x00000000270472ca */ /* 0x000fe200000e0000 */
[----:B------:R-:W-:Y:S01]  /*9800*/  IMAD.U32 R64, R46, 0x10000, RZ ;  /* 0x000100002e407824 */ /* 0x000fe200078e00ff */
[----:B------:R-:W-:Y:S01]  /*9810*/  SHF.L.U32 R41, R44, 0x10, RZ ;  /* 0x000000102c297819 */ /* 0x000fe200000006ff */
[----:B----4-:R-:W-:Y:S01]  /*9820*/  IMAD.U32 R63, R48, 0x10000, RZ ;  /* 0x00010000303f7824 */ /* 0x010fe200078e00ff */
[----:B------:R-:W-:Y:S01]  /*9830*/  PRMT R39, R44, 0x8880, RZ ;  /* 0x000088802c277816 */ /* 0x000fe200000000ff */
[----:B------:R-:W-:Y:S01]  /*9840*/  IMAD.U32 R53, R50, 0x10000, RZ ;  /* 0x0001000032357824 */ /* 0x000fe200078e00ff */
[----:B------:R-:W-:Y:S01]  /*9850*/  SHF.L.U32 R42, R44, 0x8, RZ ;  /* 0x000000082c2a7819 */ /* 0x000fe200000006ff */
[----:B------:R-:W-:Y:S01]  /*9860*/  BSSY.RECONVERGENT B0, `(.L_x_144) ;  /* 0x00000a0000007945 */ /* 0x000fe20003800200 */
[----:B------:R-:W-:Y:S02]  /*9870*/  SHF.R.S32.HI R41, RZ, 0x18, R41 ;  /* 0x00000018ff297819 */ /* 0x000fe40000011429 */
[----:B------:R-:W-:Y:S02]  /*9880*/  SHF.R.S32.HI R42, RZ, 0x18, R42 ;  /* 0x00000018ff2a7819 */ /* 0x000fe4000001142a */
[----:B------:R-:W-:Y:S01]  /*9890*/  SHF.R.S32.HI R43, RZ, 0x18, R44 ;  /* 0x00000018ff2b7819 */ /* 0x000fe2000001142c */
[----:B-1----:R-:W1:Y:S01]  /*98a0*/  LDTM.x32 R4, tmem[UR4+0x60] ;  /* 0x00006004000479ee */ /* 0x002e6200082c0000 */
[----:B------:R-:W-:Y:S01]  /*98b0*/  NOP ;  /* 0x0000000000007918 */ /* 0x000fe20000000000 */
[----:B------:R-:W-:Y:S02]  /*98c0*/  IADD3 R83, PT, PT, R83, 0x110, RZ ;  /* 0x0000011053537810 */ /* 0x000fe40007ffe0ff */
[----:B------:R-:W-:Y:S02]  /*98d0*/  PRMT R69, R45, 0x8880, RZ ;  /* 0x000088802d457816 */ /* 0x000fe400000000ff */
[----:B------:R-:W-:Y:S02]  /*98e0*/  LOP3.LUT R83, R83, 0xfefffff8, RZ, 0xc0, !PT ;  /* 0xfefffff853537812 */ /* 0x000fe400078ec0ff */
[----:B------:R-:W-:Y:S02]  /*98f0*/  SHF.L.U32 R68, R45, 0x10, RZ ;  /* 0x000000102d447819 */ /* 0x000fe400000006ff */
[----:B-1----:R1:W-:Y:S01]  /*9900*/  SYNCS.ARRIVE.TRANS64.RED.A1T0 RZ, [R83+URZ], RZ ;  /* 0x000000ff53ff79a7 */ /* 0x0023e200081004ff */
[----:B------:R-:W-:Y:S02]  /*9910*/  SHF.R.S32.HI R44, RZ, 0x18, R45 ;  /* 0x00000018ff2c7819 */ /* 0x000fe4000001142d */
[----:B------:R-:W-:Y:S02]  /*9920*/  PRMT R66, R46, 0x8880, RZ ;  /* 0x000088802e427816 */ /* 0x000fe400000000ff */
[C---:B------:R-:W-:Y:S02]  /*9930*/  PRMT R60, R47.reuse, 0x8880, RZ ;  /* 0x000088802f3c7816 */ /* 0x040fe400000000ff */
[C---:B------:R-:W-:Y:S02]  /*9940*/  SHF.L.U32 R59, R47.reuse, 0x10, RZ ;  /* 0x000000102f3b7819 */ /* 0x040fe400000006ff */
[----:B------:R-:W-:Y:S02]  /*9950*/  SHF.L.U32 R58, R47, 0x8, RZ ;  /* 0x000000082f3a7819 */ /* 0x000fe400000006ff */
[C---:B------:R-:W-:Y:S02]  /*9960*/  PRMT R65, R48.reuse, 0x8880, RZ ;  /* 0x0000888030417816 */ /* 0x040fe400000000ff */
[----:B------:R-:W-:Y:S01]  /*9970*/  SHF.L.U32 R62, R48, 0x8, RZ ;  /* 0x00000008303e7819 */ /* 0x000fe200000006ff */
[C---:B------:R-:W-:Y:S01]  /*9980*/  IMAD R0, R38.reuse, R4, RZ ;  /* 0x0000000426007224 */ /* 0x040fe200078e02ff */
[----:B------:R-:W-:Y:S01]  /*9990*/  SHF.R.S32.HI R4, RZ, 0x18, R68 ;  /* 0x00000018ff047819 */ /* 0x000fe20000011444 */
[C---:B------:R-:W-:Y:S01]  /*99a0*/  IMAD R2, R38.reuse, R5, RZ ;  /* 0x0000000526027224 */ /* 0x040fe200078e02ff */
[C---:B------:R-:W-:Y:S01]  /*99b0*/  PRMT R57, R49.reuse, 0x8880, RZ ;  /* 0x0000888031397816 */ /* 0x040fe200000000ff */
[C---:B------:R-:W-:Y:S01]  /*99c0*/  IMAD R3, R38.reuse, R6, RZ ;  /* 0x0000000626037224 */ /* 0x040fe200078e02ff */
[----:B------:R-:W-:Y:S01]  /*99d0*/  SHF.L.U32 R56, R49, 0x10, RZ ;  /* 0x0000001031387819 */ /* 0x000fe200000006ff */
[----:B------:R-:W-:Y:S01]  /*99e0*/  IMAD R0, R39, R40, R0 ;  /* 0x0000002827007224 */ /* 0x000fe200078e0200 */
[----:B------:R-:W-:Y:S01]  /*99f0*/  MOV R39, R66 ;  /* 0x0000004200277202 */ /* 0x000fe20000000f00 */
[----:B------:R-:W-:Y:S01]  /*9a00*/  IMAD R7, R38, R7, RZ ;  /* 0x0000000726077224 */ /* 0x000fe200078e02ff */
[----:B------:R-:W-:Y:S01]  /*9a10*/  SHF.L.U32 R55, R49, 0x8, RZ ;  /* 0x0000000831377819 */ /* 0x000fe200000006ff */
[-C--:B------:R-:W-:Y:S01]  /*9a20*/  IMAD R2, R41, R40.reuse, R2 ;  /* 0x0000002829027224 */ /* 0x080fe200078e0202 */
[----:B------:R-:W-:Y:S01]  /*9a30*/  SHF.R.S32.HI R41, RZ, 0x18, R48 ;  /* 0x00000018ff297819 */ /* 0x000fe20000011430 */
[-C--:B------:R-:W-:Y:S01]  /*9a40*/  IMAD R3, R42, R40.reuse, R3 ;  /* 0x000000282a037224 */ /* 0x080fe200078e0203 */
[----:B------:R-:W-:Y:S01]  /*9a50*/  SHF.L.U32 R48, R51, 0x8, RZ ;  /* 0x0000000833307819 */ /* 0x000fe200000006ff */
[----:B------:R-:W-:Y:S01]  /*9a60*/  IMAD R7, R43, R40, R7 ;  /* 0x000000282b077224 */ /* 0x000fe200078e0207 */
[----:B------:R-:W-:Y:S01]  /*9a70*/  SHF.L.U32 R67, R45, 0x8, RZ ;  /* 0x000000082d437819 */ /* 0x000fe200000006ff */
[C---:B------:R-:W-:Y:S01]  /*9a80*/  IMAD R8, R38.reuse, R8, RZ ;  /* 0x0000000826087224 */ /* 0x040fe200078e02ff */
[----:B------:R-:W-:Y:S01]  /*9a90*/  SHF.R.S32.HI R45, RZ, 0x18, R46 ;  /* 0x00000018ff2d7819 */ /* 0x000fe2000001142e */
[----:B------:R-:W-:Y:S01]  /*9aa0*/  IMAD R9, R38, R9, RZ ;  /* 0x0000000926097224 */ /* 0x000fe200078e02ff */
[----:B------:R-:W-:Y:S01]  /*9ab0*/  SHF.L.U32 R61, R46, 0x8, RZ ;  /* 0x000000082e3d7819 */ /* 0x000fe200000006ff */
[C---:B------:R-:W-:Y:S01]  /*9ac0*/  IMAD R10, R38.reuse, R10, RZ ;  /* 0x0000000a260a7224 */ /* 0x040fe200078e02ff */
[----:B------:R-:W-:Y:S01]  /*9ad0*/  SHF.R.S32.HI R46, RZ, 0x18, R47 ;  /* 0x00000018ff2e7819 */ /* 0x000fe2000001142f */
[C---:B------:R-:W-:Y:S01]  /*9ae0*/  IMAD R11, R38.reuse, R11, RZ ;  /* 0x0000000b260b7224 */ /* 0x040fe200078e02ff */
[----:B------:R-:W-:Y:S01]  /*9af0*/  SHF.R.S32.HI R42, RZ, 0x18, R49 ;  /* 0x00000018ff2a7819 */ /* 0x000fe20000011431 */
[----:B------:R-:W-:Y:S01]  /*9b00*/  IMAD R6, R38, R15, RZ ;  /* 0x0000000f26067224 */ /* 0x000fe200078e02ff */
[----:B------:R-:W-:Y:S01]  /*9b10*/  PRMT R54, R50, 0x8880, RZ ;  /* 0x0000888032367816 */ /* 0x000fe200000000ff */
[----:B------:R-:W-:Y:S01]  /*9b20*/  IMAD R15, R38, R20, RZ ;  /* 0x00000014260f7224 */ /* 0x000fe200078e02ff */
[----:B------:R-:W-:Y:S01]  /*9b30*/  SHF.L.U32 R52, R50, 0x8, RZ ;  /* 0x0000000832347819 */ /* 0x000fe200000006ff */
[C---:B------:R-:W-:Y:S01]  /*9b40*/  IMAD R20, R38.reuse, R25, RZ ;  /* 0x0000001926147224 */ /* 0x040fe200078e02ff */
[----:B------:R-:W-:Y:S01]  /*9b50*/  SHF.R.S32.HI R43, RZ, 0x18, R50 ;  /* 0x00000018ff2b7819 */ /* 0x000fe20000011432 */
[C---:B------:R-:W-:Y:S01]  /*9b60*/  IMAD R25, R38.reuse, R30, RZ ;  /* 0x0000001e26197224 */ /* 0x040fe200078e02ff */
[C---:B------:R-:W-:Y:S01]  /*9b70*/  PRMT R50, R51.reuse, 0x8880, RZ ;  /* 0x0000888033327816 */ /* 0x040fe200000000ff */
[C---:B------:R-:W-:Y:S01]  /*9b80*/  IMAD R30, R38.reuse, R35, RZ ;  /* 0x00000023261e7224 */ /* 0x040fe200078e02ff */
[----:B------:R-:W-:Y:S02]  /*9b90*/  SHF.L.U32 R49, R51, 0x10, RZ ;  /* 0x0000001033317819 */ /* 0x000fe400000006ff */
[----:B------:R-:W-:Y:S02]  /*9ba0*/  SHF.R.S32.HI R47, RZ, 0x18, R51 ;  /* 0x00000018ff2f7819 */ /* 0x000fe40000011433 */
[----:B------:R-:W-:Y:S01]  /*9bb0*/  I2IP.S8.S32.SAT R51, R7, R3, RZ ;  /* 0x0000000307337239 */ /* 0x000fe200000014ff */
[----:B------:R-:W-:Y:S01]  /*9bc0*/  IMAD.MOV.U32 R3, RZ, RZ, R69 ;  /* 0x000000ffff037224 */ /* 0x000fe200078e0045 */
[----:B------:R-:W-:Y:S01]  /*9bd0*/  SHF.R.S32.HI R5, RZ, 0x18, R67 ;  /* 0x00000018ff057819 */ /* 0x000fe20000011443 */
[----:B------:R-:W-:Y:S01]  /*9be0*/  IMAD R7, R38, R16, RZ ;  /* 0x0000001026077224 */ /* 0x000fe200078e02ff */
[----:B------:R-:W-:Y:S01]  /*9bf0*/  IADD3 R36, PT, PT, R36, 0x1, RZ ;  /* 0x0000000124247810 */ /* 0x000fe20007ffe0ff */
[-C--:B------:R-:W-:Y:S02]  /*9c00*/  IMAD R8, R3, R40.reuse, R8 ;  /* 0x0000002803087224 */ /* 0x080fe400078e0208 */
[-C--:B------:R-:W-:Y:S02]  /*9c10*/  IMAD R9, R4, R40.reuse, R9 ;  /* 0x0000002804097224 */ /* 0x080fe400078e0209 */
[-C--:B------:R-:W-:Y:S02]  /*9c20*/  IMAD R10, R5, R40.reuse, R10 ;  /* 0x00000028050a7224 */ /* 0x080fe400078e020a */
[----:B------:R-:W-:Y:S02]  /*9c30*/  IMAD R11, R44, R40, R11 ;  /* 0x000000282c0b7224 */ /* 0x000fe400078e020b */
[C---:B------:R-:W-:Y:S02]  /*9c40*/  IMAD R3, R38.reuse, R12, RZ ;  /* 0x0000000c26037224 */ /* 0x040fe400078e02ff */
[C---:B------:R-:W-:Y:S01]  /*9c50*/  IMAD R12, R38.reuse, R17, RZ ;  /* 0x00000011260c7224 */ /* 0x040fe200078e02ff */
[----:B------:R-:W-:Y:S01]  /*9c60*/  I2IP.S8.S32.SAT R11, R11, R10, RZ ;  /* 0x0000000a0b0b7239 */ /* 0x000fe200000014ff */
[C---:B------:R-:W-:Y:S01]  /*9c70*/  IMAD R17, R38.reuse, R22, RZ ;  /* 0x0000001626117224 */ /* 0x040fe200078e02ff */
[----:B------:R-:W-:Y:S01]  /*9c80*/  SHF.R.S32.HI R10, RZ, 0x18, R64 ;  /* 0x00000018ff0a7819 */ /* 0x000fe20000011440 */
[C---:B------:R-:W-:Y:S02]  /*9c90*/  IMAD R22, R38.reuse, R27, RZ ;  /* 0x0000001b26167224 */ /* 0x040fe400078e02ff */
[----:B------:R-:W-:Y:S01]  /*9ca0*/  IMAD R27, R38, R32, RZ ;  /* 0x00000020261b7224 */ /* 0x000fe200078e02ff */
[----:B------:R-:W-:Y:S01]  /*9cb0*/  I2IP.S8.S32.SAT R32, R2, R0, R51 ;  /* 0x0000000002207239 */ /* 0x000fe20000001433 */
[C---:B------:R-:W-:Y:S01]  /*9cc0*/  IMAD R4, R38.reuse, R13, RZ ;  /* 0x0000000d26047224 */ /* 0x040fe200078e02ff */
[----:B------:R-:W-:Y:S01]  /*9cd0*/  SHF.R.S32.HI R0, RZ, 0x18, R61 ;  /* 0x00000018ff007819 */ /* 0x000fe2000001143d */
[C---:B------:R-:W-:Y:S01]  /*9ce0*/  IMAD R5, R38.reuse, R14, RZ ;  /* 0x0000000e26057224 */ /* 0x040fe200078e02ff */
[----:B------:R-:W-:Y:S01]  /*9cf0*/  MOV R2, R60 ;  /* 0x0000003c00027202 */ /* 0x000fe20000000f00 */
[C---:B------:R-:W-:Y:S02]  /*9d00*/  IMAD R13, R38.reuse, R18, RZ ;  /* 0x00000012260d7224 */ /* 0x040fe400078e02ff */
[----:B------:R-:W-:Y:S02]  /*9d10*/  IMAD R3, R39, R40, R3 ;  /* 0x0000002827037224 */ /* 0x000fe400078e0203 */
[C---:B------:R-:W-:Y:S02]  /*9d20*/  IMAD R18, R38.reuse, R23, RZ ;  /* 0x0000001726127224 */ /* 0x040fe400078e02ff */
[----:B------:R-:W-:Y:S02]  /*9d30*/  IMAD R23, R38, R28, RZ ;  /* 0x0000001c26177224 */ /* 0x000fe400078e02ff */
[----:B------:R-:W-:Y:S02]  /*9d40*/  IMAD R4, R10, R40, R4 ;  /* 0x000000280a047224 */ /* 0x000fe400078e0204 */
[----:B------:R-:W-:Y:S01]  /*9d50*/  IMAD R28, R38, R33, RZ ;  /* 0x00000021261c7224 */ /* 0x000fe200078e02ff */
[----:B------:R-:W-:Y:S01]  /*9d60*/  I2IP.S8.S32.SAT R33, R9, R8, R11 ;  /* 0x0000000809217239 */ /* 0x000fe2000000140b */
[-C--:B------:R-:W-:Y:S01]  /*9d70*/  IMAD R5, R0, R40.reuse, R5 ;  /* 0x0000002800057224 */ /* 0x080fe200078e0205 */
[----:B------:R-:W-:Y:S01]  /*9d80*/  SHF.R.S32.HI R8, RZ, 0x18, R59 ;  /* 0x00000018ff087819 */ /* 0x000fe2000001143b */
[-C--:B------:R-:W-:Y:S01]  /*9d90*/  IMAD R6, R45, R40.reuse, R6 ;  /* 0x000000282d067224 */ /* 0x080fe200078e0206 */
[----:B------:R-:W-:Y:S01]  /*9da0*/  SHF.R.S32.HI R9, RZ, 0x18, R58 ;  /* 0x00000018ff097819 */ /* 0x000fe2000001143a */
[-C--:B------:R-:W-:Y:S01]  /*9db0*/  IMAD R7, R2, R40.reuse, R7 ;  /* 0x0000002802077224 */ /* 0x080fe200078e0207 */
[----:B------:R-:W-:Y:S01]  /*9dc0*/  MOV R0, R65 ;  /* 0x0000004100007202 */ /* 0x000fe20000000f00 */
[----:B------:R-:W-:Y:S01]  /*9dd0*/  IMAD R14, R38, R19, RZ ;  /* 0x00000013260e7224 */ /* 0x000fe200078e02ff */
[----:B------:R-:W-:Y:S01]  /*9de0*/  I2IP.S8.S32.SAT R5, R6, R5, RZ ;  /* 0x0000000506057239 */ /* 0x000fe200000014ff */
[-C--:B------:R-:W-:Y:S01]  /*9df0*/  IMAD R12, R8, R40.reuse, R12 ;  /* 0x00000028080c7224 */ /* 0x080fe200078e020c */
[----:B------:R-:W-:Y:S01]  /*9e00*/  SHF.R.S32.HI R2, RZ, 0x18, R63 ;  /* 0x00000018ff027819 */ /* 0x000fe2000001143f */
[-C--:B------:R-:W-:Y:S01]  /*9e10*/  IMAD R13, R9, R40.reuse, R13 ;  /* 0x00000028090d7224 */ /* 0x080fe200078e020d */
[----:B------:R-:W-:Y:S01]  /*9e20*/  SHF.R.S32.HI R8, RZ, 0x18, R62 ;  /* 0x00000018ff087819 */ /* 0x000fe2000001143e */
[----:B------:R-:W-:Y:S02]  /*9e30*/  IMAD R16, R38, R21, RZ ;  /* 0x0000001526107224 */ /* 0x000fe400078e02ff */
[-C--:B------:R-:W-:Y:S02]  /*9e40*/  IMAD R14, R46, R40.reuse, R14 ;  /* 0x000000282e0e7224 */ /* 0x080fe400078e020e */
[-C--:B------:R-:W-:Y:S02]  /*9e50*/  IMAD R15, R0, R40.reuse, R15 ;  /* 0x00000028000f7224 */ /* 0x080fe400078e020f */
[----:B------:R-:W-:Y:S01]  /*9e60*/  IMAD R16, R2, R40, R16 ;  /* 0x0000002802107224 */ /* 0x000fe200078e0210 */
[----:B------:R-:W-:Y:S01]  /*9e70*/  I2IP.S8.S32.SAT R13, R14, R13, RZ ;  /* 0x0000000d0e0d7239 */ /* 0x000fe200000014ff */
[C---:B------:R-:W-:Y:S01]  /*9e80*/  IMAD R19, R38.reuse, R24, RZ ;  /* 0x0000001826137224 */ /* 0x040fe200078e02ff */
[----:B------:R-:W-:Y:S01]  /*9e90*/  SHF.R.S32.HI R2, RZ, 0x18, R56 ;  /* 0x00000018ff027819 */ /* 0x000fe20000011438 */
[----:B------:R-:W-:Y:S01]  /*9ea0*/  IMAD R24, R38, R29, RZ ;  /* 0x0000001d26187224 */ /* 0x000fe200078e02ff */
[----:B------:R-:W-:Y:S01]  /*9eb0*/  I2IP.S8.S32.SAT R35, R12, R7, R13 ;  /* 0x000000070c237239 */ /* 0x000fe2000000140d */
[----:B------:R-:W-:Y:S02]  /*9ec0*/  IMAD R17, R8, R40, R17 ;  /* 0x0000002808117224 */ /* 0x000fe400078e0211 */
[----:B------:R-:W-:Y:S02]  /*9ed0*/  IMAD.MOV.U32 R0, RZ, RZ, R57 ;  /* 0x000000ffff007224 */ /* 0x000fe400078e0039 */
[----:B------:R-:W-:Y:S01]  /*9ee0*/  IMAD R29, R38, R34, RZ ;  /* 0x00000022261d7224 */ /* 0x000fe200078e02ff */
[----:B------:R-:W-:Y:S01]  /*9ef0*/  I2IP.S8.S32.SAT R34, R4, R3, R5 ;  /* 0x0000000304227239 */ /* 0x000fe20000001405 */
[-C--:B------:R-:W-:Y:S01]  /*9f00*/  IMAD R18, R41, R40.reuse, R18 ;  /* 0x0000002829127224 */ /* 0x080fe200078e0212 */
[----:B------:R-:W-:Y:S01]  /*9f10*/  SHF.R.S32.HI R3, RZ, 0x18, R55 ;  /* 0x00000018ff037819 */ /* 0x000fe20000011437 */
[----:B------:R-:W-:Y:S01]  /*9f20*/  IMAD R19, R0, R40, R19 ;  /* 0x0000002800137224 */ /* 0x000fe200078e0213 */
[----:B------:R-:W-:Y:S01]  /*9f30*/  MOV R0, R54 ;  /* 0x0000003600007202 */ /* 0x000fe20000000f00 */
[----:B------:R1:W-:Y:S01]  /*9f40*/  STS.128 [R78+UR43+0x5200], R32 ;  /* 0x005200204e007988 */ /* 0x0003e20008000c2b */
        /* <DEDUP_REMOVED lines=8> */
[----:B------:R-:W-:Y:S01]  /*9fd0*/  I2IP.S8.S32.SAT R16, R16, R15, R17 ;  /* 0x0000000f10107239 */ /* 0x000fe20000001411 */
[-C--:B------:R-:W-:Y:S01]  /*9fe0*/  IMAD R23, R0, R40.reuse, R23 ;  /* 0x0000002800177224 */ /* 0x080fe200078e0217 */
[----:B------:R-:W-:Y:S01]  /*9ff0*/  SHF.R.S32.HI R0, RZ, 0x18, R52 ;  /* 0x00000018ff007819 */ /* 0x000fe20000011434 */
[----:B------:R-:W-:Y:S01]  /*a000*/  IMAD R24, R2, R40, R24 ;  /* 0x0000002802187224 */ /* 0x000fe200078e0218 */
[----:B------:R-:W-:Y:S01]  /*a010*/  MOV R2, R50 ;  /* 0x0000003200027202 */ /* 0x000fe20000000f00 */
[----:B------:R-:W-:Y:S01]  /*a020*/  IMAD R26, R38, R31, RZ ;  /* 0x0000001f261a7224 */ /* 0x000fe200078e02ff */
[----:B------:R-:W-:Y:S01]  /*a030*/  I2IP.S8.S32.SAT R17, R22, R21, RZ ;  /* 0x0000001516117239 */ /* 0x000fe200000014ff */
[-C--:B------:R-:W-:Y:S02]  /*a040*/  IMAD R25, R0, R40.reuse, R25 ;  /* 0x0000002800197224 */ /* 0x080fe400078e0219 */
[-C--:B------:R-:W-:Y:S01]  /*a050*/  IMAD R26, R43, R40.reuse, R26 ;  /* 0x000000282b1a7224 */ /* 0x080fe200078e021a */
[----:B------:R-:W-:Y:S01]  /*a060*/  I2IP.S8.S32.SAT R17, R20, R19, R17 ;  /* 0x0000001314117239 */ /* 0x000fe20000001411 */
[-C--:B------:R-:W-:Y:S02]  /*a070*/  IMAD R27, R2, R40.reuse, R27 ;  /* 0x00000028021b7224 */ /* 0x080fe400078e021b */
[-C--:B------:R-:W-:Y:S01]  /*a080*/  IMAD R28, R3, R40.reuse, R28 ;  /* 0x00000028031c7224 */ /* 0x080fe200078e021c */
[----:B------:R-:W-:Y:S01]  /*a090*/  I2IP.S8.S32.SAT R18, R26, R25, RZ ;  /* 0x000000191a127239 */ /* 0x000fe200000014ff */
[-C--:B------:R-:W-:Y:S02]  /*a0a0*/  IMAD R29, R4, R40.reuse, R29 ;  /* 0x00000028041d7224 */ /* 0x080fe400078e021d */
[----:B------:R-:W-:Y:S01]  /*a0b0*/  IMAD R30, R47, R40, R30 ;  /* 0x000000282f1e7224 */ /* 0x000fe200078e021e */
[----:B------:R-:W-:Y:S04]  /*a0c0*/  I2IP.S8.S32.SAT R18, R24, R23, R18 ;  /* 0x0000001718127239 */ /* 0x000fe80000001412 */
        /* <DEDUP_REMOVED lines=25> */
.L_x_145:
[----:B------:R-:W-:Y:S05]  /*a260*/  BSYNC.RECONVERGENT B0 ;  /* 0x0000000000007941 */ /* 0x000fea0003800200 */
.L_x_144:
[----:B------:R-:W-:Y:S01]  /*a270*/  R2UR UR4, R82 ;  /* 0x00000000520472ca */ /* 0x000fe200000e0000 */
[----:B------:R-:W-:Y:S01]  /*a280*/  BAR.SYNC.DEFER_BLOCKING 0x1, 0x80 ;  /* 0x0042000000007b1d */ /* 0x000fe20000010000 */
[----:B------:R-:W-:Y:S01]  /*a290*/  ISETP.NE.AND P0, PT, R84, 0x2, PT ;  /* 0x000000025400780c */ /* 0x000fe20003f05270 */
[----:B------:R-:W-:Y:S01]  /*a2a0*/  UISETP.NE.AND UP0, UPT, UR44, URZ, UPT ;  /* 0x000000ff2c00728c */ /* 0x000fe2000bf05270 */
[----:B------:R-:W-:Y:S01]  /*a2b0*/  ISETP.NE.AND P1, PT, R36, 0x4, PT ;  /* 0x000000042400780c */ /* 0x000fe20003f25270 */
[----:B------:R-:W-:Y:S01]  /*a2c0*/  UIADD3 UR20, UPT, UPT, UR38, UR61, URZ ;  /* 0x0000003d26147290 */ /* 0x000fe2000fffe0ff */
[----:B------:R-:W-:Y:S02]  /*a2d0*/  SEL R2, RZ, 0x1, P0 ;  /* 0x00000001ff027807 */ /* 0x000fe40000000000 */
[----:B------:R-:W-:Y:S02]  /*a2e0*/  SEL R0, RZ, 0x1, P1 ;  /* 0x00000001ff007807 */ /* 0x000fe40000800000 */
[----:B------:R-:W-:Y:S02]  /*a2f0*/  LOP3.LUT R87, R87, R2, RZ, 0x3c, !PT ;  /* 0x0000000257577212 */ /* 0x000fe400078e3cff */
[----:B------:R-:W-:Y:S01]  /*a300*/  LOP3.LUT R88, R88, R0, RZ, 0x3c, !PT ;  /* 0x0000000058587212 */ /* 0x000fe200078e3cff */
[----:B------:R-:W-:Y:S01]  /*a310*/  UIADD3 UR32, UPT, UPT, UR37, UR4, URZ ;  /* 0x0000000425207290 */ /* 0x000fe2000fffe0ff */
[----:B------:R-:W-:Y:S02]  /*a320*/  SEL R84, R84, RZ, P0 ;  /* 0x000000ff54547207 */ /* 0x000fe40000000000 */
[----:B------:R-:W-:Y:S01]  /*a330*/  SEL R36, R36, RZ, P1 ;  /* 0x000000ff24247207 */ /* 0x000fe20000800000 */
[----:B------:R-:W-:Y:S01]  /*a340*/  UMOV UR36, UR59 ;  /* 0x0000003b00247c82 */ /* 0x000fe20008000000 */
[----:B------:R-:W-:Y:S07]  /*a350*/  BRA.U UP0, `(.L_x_146) ;  /* 0xffffffb900a87547 */ /* 0x000fee000b83ffff */
[----:B------:R-:W-:Y:S05]  /*a360*/  EXIT ;  /* 0x000000000000794d */ /* 0x000fea0003800000 */
.L_x_24:
[----:B---3--:R3:W1:Y:S02]  /*a370*/  SYNCS.PHASECHK.TRANS64.TRYWAIT P0, [R0+URZ+0x140], R2 ;  /* 0x00014002000075a7 */ /* 0x00866400080011ff */
[----:B-1----:R-:W-:Y:S05]  /*a380*/  @!P0 NANOSLEEP.SYNCS 0x989680 ;  /* 0x009896800000895d */ /* 0x002fea0003900000 */
[----:B------:R-:W1:Y:S02]  /*a390*/  @!P0 SYNCS.PHASECHK.TRANS64 P0, [R0+URZ+0x140], R2 ;  /* 0x00014002000085a7 */ /* 0x000e6400080010ff */
[----:B-1----:R-:W-:Y:S05]  /*a3a0*/  @!P0 BRA `(.L_x_24) ;  /* 0xfffffffc00f08947 */ /* 0x002fea000383ffff */
[----:B------:R-:W-:Y:S05]  /*a3b0*/  BRA `(.L_x_147) ;  /* 0xffffff7800207947 */ /* 0x000fea000383ffff */
.L_x_27:
[----:B--2---:R-:W-:-:S07]  /*a3c0*/  MOV R0, UR33 ;  /* 0x0000002100007c02 */ /* 0x004fce0008000f00 */
.L_x_148:
[----:B--2---:R2:W3:Y:S02]  /*a3d0*/  SYNCS.PHASECHK.TRANS64.TRYWAIT P0, [R0+URZ+0x40], R3 ;  /* 0x00004003000075a7 */ /* 0x0044e400080011ff */
[----:B---3--:R-:W-:Y:S05]  /*a3e0*/  @!P0 NANOSLEEP.SYNCS 0x989680 ;  /* 0x009896800000895d */ /* 0x008fea0003900000 */
[----:B------:R-:W3:Y:S02]  /*a3f0*/  @!P0 SYNCS.PHASECHK.TRANS64 P0, [R0+URZ+0x40], R3 ;  /* 0x00004003000085a7 */ /* 0x000ee400080010ff */
[----:B---3--:R-:W-:Y:S05]  /*a400*/  @!P0 BRA `(.L_x_148) ;  /* 0xfffffffc00f08947 */ /* 0x008fea000383ffff */
[----:B------:R-:W-:Y:S05]  /*a410*/  BRA `(.L_x_26) ;  /* 0xffffff7800787947 */ /* 0x000fea000383ffff */
.L_x_34:
[----:B-1----:R-:W-:-:S07]  /*a420*/  MOV R0, UR17 ;  /* 0x0000001100007c02 */ /* 0x002fce0008000f00 */
.L_x_149:
[----:B-1----:R1:W2:Y:S02]  /*a430*/  SYNCS.PHASECHK.TRANS64.TRYWAIT P0, [R0+URZ+0x40], R3 ;  /* 0x00004003000075a7 */ /* 0x0022a400080011ff */
[----:B--2---:R-:W-:Y:S05]  /*a440*/  @!P0 NANOSLEEP.SYNCS 0x989680 ;  /* 0x009896800000895d */ /* 0x004fea0003900000 */
[----:B------:R-:W2:Y:S02]  /*a450*/  @!P0 SYNCS.PHASECHK.TRANS64 P0, [R0+URZ+0x40], R3 ;  /* 0x00004003000085a7 */ /* 0x000ea400080010ff */
[----:B--2---:R-:W-:Y:S05]  /*a460*/  @!P0 BRA `(.L_x_149) ;  /* 0xfffffffc00f08947 */ /* 0x004fea000383ffff */
[----:B------:R-:W-:Y:S05]  /*a470*/  BRA `(.L_x_33) ;  /* 0xffffff7c003c7947 */ /* 0x000fea000383ffff */
.L_x_39:
[----:B-1----:R1:W2:Y:S02]  /*a480*/  SYNCS.PHASECHK.TRANS64.TRYWAIT P0, [R3+URZ+0xd0], R0 ;  /* 0x0000d000030075a7 */ /* 0x0022a400080011ff */
[----:B--2---:R-:W-:Y:S05]  /*a490*/  @!P0 NANOSLEEP.SYNCS 0x989680 ;  /* 0x009896800000895d */ /* 0x004fea0003900000 */
[----:B------:R-:W2:Y:S02]  /*a4a0*/  @!P0 SYNCS.PHASECHK.TRANS64 P0, [R3+URZ+0xd0], R0 ;  /* 0x0000d000030085a7 */ /* 0x000ea400080010ff */
[----:B--2---:R-:W-:Y:S05]  /*a4b0*/  @!P0 BRA `(.L_x_39) ;  /* 0xfffffffc00f08947 */ /* 0x004fea000383ffff */
[----:B------:R-:W-:Y:S05]  /*a4c0*/  BRA `(.L_x_150) ;  /* 0xffffff7c00e87947 */ /* 0x000fea000383ffff */
.L_x_43:
[----:B------:R-:W-:-:S07]  /*a4d0*/  MOV R0, UR4 ;  /* 0x0000000400007c02 */ /* 0x000fce0008000f00 */
.L_x_151:
[----:B-1----:R1:W2:Y:S02]  /*a4e0*/  SYNCS.PHASECHK.TRANS64.TRYWAIT P0, [R0+URZ], R2 ;  /* 0x00000002000075a7 */ /* 0x0022a400080011ff */
[----:B--2---:R-:W-:Y:S05]  /*a4f0*/  @!P0 NANOSLEEP.SYNCS 0x989680 ;  /* 0x009896800000895d */ /* 0x004fea0003900000 */
[----:B------:R-:W2:Y:S02]  /*a500*/  @!P0 SYNCS.PHASECHK.TRANS64 P0, [R0+URZ], R2 ;  /* 0x00000002000085a7 */ /* 0x000ea400080010ff */
[----:B--2---:R-:W-:Y:S05]  /*a510*/  @!P0 BRA `(.L_x_151) ;  /* 0xfffffffc00f08947 */ /* 0x004fea000383ffff */
[----:B------:R-:W-:Y:S05]  /*a520*/  BRA `(.L_x_152) ;  /* 0xffffff8400907947 */ /* 0x000fea000383ffff */
.L_x_44:
[----:B------:R-:W-:-:S07]  /*a530*/  MOV R0, UR5 ;  /* 0x0000000500007c02 */ /* 0x000fce0008000f00 */
.L_x_153:
[----:B-1----:R1:W2:Y:S02]  /*a540*/  SYNCS.PHASECHK.TRANS64.TRYWAIT P0, [R0+URZ], R3 ;  /* 0x00000003000075a7 */ /* 0x0022a400080011ff */
[----:B--2---:R-:W-:Y:S05]  /*a550*/  @!P0 NANOSLEEP.SYNCS 0x989680 ;  /* 0x009896800000895d */ /* 0x004fea0003900000 */
[----:B------:R-:W2:Y:S02]  /*a560*/  @!P0 SYNCS.PHASECHK.TRANS64 P0, [R0+URZ], R3 ;  /* 0x00000003000085a7 */ /* 0x000ea400080010ff */
[----:B--2---:R-:W-:Y:S05]  /*a570*/  @!P0 BRA `(.L_x_153) ;  /* 0xfffffffc00f08947 */ /* 0x004fea000383ffff */
[----:B------:R-:W-:Y:S05]  /*a580*/  BRA `(.L_x_154) ;  /* 0xffffff84009c7947 */ /* 0x000fea000383ffff */
.L_x_45:
[----:B------:R-:W-:-:S07]  /*a590*/  MOV R0, UR5 ;  /* 0x0000000500007c02 */ /* 0x000fce0008000f00 */
.L_x_155:
[----:B-1----:R1:W2:Y:S02]  /*a5a0*/  SYNCS.PHASECHK.TRANS64.TRYWAIT P0, [R0+URZ], R3 ;  /* 0x00000003000075a7 */ /* 0x0022a400080011ff */
[----:B--2---:R-:W-:Y:S05]  /*a5b0*/  @!P0 NANOSLEEP.SYNCS 0x989680 ;  /* 0x009896800000895d */ /* 0x004fea0003900000 */
[----:B------:R-:W2:Y:S02]  /*a5c0*/  @!P0 SYNCS.PHASECHK.TRANS64 P0, [R0+URZ], R3 ;  /* 0x00000003000085a7 */ /* 0x000ea400080010ff */
[----:B--2---:R-:W-:Y:S05]  /*a5d0*/  @!P0 BRA `(.L_x_155) ;  /* 0xfffffffc00f08947 */ /* 0x004fea000383ffff */
[----:B------:R-:W-:Y:S05]  /*a5e0*/  BRA `(.L_x_156) ;  /* 0xffffff8400a87947 */ /* 0x000fea000383ffff */
.L_x_46:
[----:B------:R-:W-:-:S07]  /*a5f0*/  MOV R0, UR5 ;  /* 0x0000000500007c02 */ /* 0x000fce0008000f00 */
.L_x_157:
[----:B-1----:R1:W2:Y:S02]  /*a600*/  SYNCS.PHASECHK.TRANS64.TRYWAIT P0, [R0+URZ], R3 ;  /* 0x00000003000075a7 */ /* 0x0022a400080011ff */
[----:B--2---:R-:W-:Y:S05]  /*a610*/  @!P0 NANOSLEEP.SYNCS 0x989680 ;  /* 0x009896800000895d */ /* 0x004fea0003900000 */
[----:B------:R-:W2:Y:S02]  /*a620*/  @!P0 SYNCS.PHASECHK.TRANS64 P0, [R0+URZ], R3 ;  /* 0x00000003000085a7 */ /* 0x000ea400080010ff */
[----:B--2---:R-:W-:Y:S05]  /*a630*/  @!P0 BRA `(.L_x_157) ;  /* 0xfffffffc00f08947 */ /* 0x004fea000383ffff */
[----:B------:R-:W-:Y:S05]  /*a640*/  BRA `(.L_x_158) ;  /* 0xffffff8400b47947 */ /* 0x000fea000383ffff */
.L_x_47:
[----:B------:R-:W-:-:S07]  /*a650*/  MOV R0, UR5 ;  /* 0x0000000500007c02 */ /* 0x000fce0008000f00 */
.L_x_159:
[----:B-1----:R1:W2:Y:S02]  /*a660*/  SYNCS.PHASECHK.TRANS64.TRYWAIT P0, [R0+URZ], R3 ;  /* 0x00000003000075a7 */ /* 0x0022a400080011ff */
[----:B--2---:R-:W-:Y:S05]  /*a670*/  @!P0 NANOSLEEP.SYNCS 0x989680 ;  /* 0x009896800000895d */ /* 0x004fea0003900000 */
[----:B------:R-:W2:Y:S02]  /*a680*/  @!P0 SYNCS.PHASECHK.TRANS64 P0, [R0+URZ], R3 ;  /* 0x00000003000085a7 */ /* 0x000ea400080010ff */
[----:B--2---:R-:W-:Y:S05]  /*a690*/  @!P0 BRA `(.L_x_159) ;  /* 0xfffffffc00f08947 */ /* 0x004fea000383ffff */
[----:B------:R-:W-:Y:S05]  /*a6a0*/  BRA `(.L_x_160) ;  /* 0xffffff8400c07947 */ /* 0x000fea000383ffff */
.L_x_48:
[----:B------:R-:W-:-:S07]  /*a6b0*/  MOV R0, UR5 ;  /* 0x0000000500007c02 */ /* 0x000fce0008000f00 */
.L_x_161:
[----:B-1----:R1:W2:Y:S02]  /*a6c0*/  SYNCS.PHASECHK.TRANS64.TRYWAIT P0, [R0+URZ], R3 ;  /* 0x00000003000075a7 */ /* 0x0022a400080011ff */
[----:B--2---:R-:W-:Y:S05]  /*a6d0*/  @!P0 NANOSLEEP.SYNCS 0x989680 ;  /* 0x009896800000895d */ /* 0x004fea0003900000 */
[----:B------:R-:W2:Y:S02]  /*a6e0*/  @!P0 SYNCS.PHASECHK.TRANS64 P0, [R0+URZ], R3 ;  /* 0x00000003000085a7 */ /* 0x000ea400080010ff */
[----:B--2---:R-:W-:Y:S05]  /*a6f0*/  @!P0 BRA `(.L_x_161) ;  /* 0xfffffffc00f08947 */ /* 0x004fea000383ffff */
[----:B------:R-:W-:Y:S05]  /*a700*/  BRA `(.L_x_162) ;  /* 0xffffff8400cc7947 */ /* 0x000fea000383ffff */
.L_x_49:
[----:B------:R-:W-:-:S07]  /*a710*/  MOV R0, UR5 ;  /* 0x0000000500007c02 */ /* 0x000fce0008000f00 */
.L_x_163:
[----:B-1----:R1:W2:Y:S02]  /*a720*/  SYNCS.PHASECHK.TRANS64.TRYWAIT P0, [R0+URZ], R3 ;  /* 0x00000003000075a7 */ /* 0x0022a400080011ff */
[----:B--2---:R-:W-:Y:S05]  /*a730*/  @!P0 NANOSLEEP.SYNCS 0x989680 ;  /* 0x009896800000895d */ /* 0x004fea0003900000 */
[----:B------:R-:W2:Y:S02]  /*a740*/  @!P0 SYNCS.PHASECHK.TRANS64 P0, [R0+URZ], R3 ;  /* 0x00000003000085a7 */ /* 0x000ea400080010ff */
[----:B--2---:R-:W-:Y:S05]  /*a750*/  @!P0 BRA `(.L_x_163) ;  /* 0xfffffffc00f08947 */ /* 0x004fea000383ffff */
[----:B------:R-:W-:Y:S05]  /*a760*/  BRA `(.L_x_164) ;  /* 0xffffff8400d87947 */ /* 0x000fea000383ffff */
.L_x_52:
[----:B--2---:R2:W3:Y:S02]  /*a770*/  SYNCS.PHASECHK.TRANS64.TRYWAIT P0, [R2+URZ+0x130], R4 ;  /* 0x00013004020075a7 */ /* 0x0044e400080011ff */
[----:B---3--:R-:W-:Y:S05]  /*a780*/  @!P0 NANOSLEEP.SYNCS 0x989680 ;  /* 0x009896800000895d */ /* 0x008fea0003900000 */
[----:B------:R-:W3:Y:S02]  /*a790*/  @!P0 SYNCS.PHASECHK.TRANS64 P0, [R2+URZ+0x130], R4 ;  /* 0x00013004020085a7 */ /* 0x000ee400080010ff */
[----:B---3--:R-:W-:Y:S05]  /*a7a0*/  @!P0 BRA `(.L_x_52) ;  /* 0xfffffffc00f08947 */ /* 0x008fea000383ffff */
[----:B------:R-:W-:Y:S05]  /*a7b0*/  BRA `(.L_x_165) ;  /* 0xffffff8800347947 */ /* 0x000fea000383ffff */
.L_x_53:
[----:B------:R-:W-:-:S07]  /*a7c0*/  MOV R2, UR4 ;  /* 0x0000000400027c02 */ /* 0x000fce0008000f00 */
.L_x_166:
[----:B--2---:R2:W3:Y:S02]  /*a7d0*/  SYNCS.PHASECHK.TRANS64.TRYWAIT P0, [R2+URZ+0xe0], R5 ;  /* 0x0000e005020075a7 */ /* 0x0044e400080011ff */
[----:B---3--:R-:W-:Y:S05]  /*a7e0*/  @!P0 NANOSLEEP.SYNCS 0x989680 ;  /* 0x009896800000895d */ /* 0x008fea0003900000 */
[----:B------:R-:W3:Y:S02]  /*a7f0*/  @!P0 SYNCS.PHASECHK.TRANS64 P0, [R2+URZ+0xe0], R5 ;  /* 0x0000e005020085a7 */ /* 0x000ee400080010ff */
[----:B---3--:R-:W-:Y:S05]  /*a800*/  @!P0 BRA `(.L_x_166) ;  /* 0xfffffffc00f08947 */ /* 0x008fea000383ffff */
[----:B------:R-:W-:Y:S05]  /*a810*/  BRA `(.L_x_167) ;  /* 0xffffff8800447947 */ /* 0x000fea000383ffff */
.L_x_54:
[----:B--2---:R2:W3:Y:S02]  /*a820*/  SYNCS.PHASECHK.TRANS64.TRYWAIT P1, [R2+URZ+0xd0], R4 ;  /* 0x0000d004020075a7 */ /* 0x0044e400080211ff */
[----:B---3--:R-:W-:Y:S05]  /*a830*/  @!P1 NANOSLEEP.SYNCS 0x989680 ;  /* 0x009896800000995d */ /* 0x008fea0003900000 */
[----:B------:R-:W3:Y:S02]  /*a840*/  @!P1 SYNCS.PHASECHK.TRANS64 P1, [R2+URZ+0xd0], R4 ;  /* 0x0000d004020095a7 */ /* 0x000ee400080210ff */
[----:B---3--:R-:W-:Y:S05]  /*a850*/  @!P1 BRA `(.L_x_54) ;  /* 0xfffffffc00f09947 */ /* 0x008fea000383ffff */
[----:B------:R-:W-:Y:S05]  /*a860*/  BRA `(.L_x_168) ;  /* 0xffffff8800747947 */ /* 0x000fea000383ffff */
.L_x_57:
[----:B------:R-:W-:-:S07]  /*a870*/  MOV R0, UR4 ;  /* 0x0000000400007c02 */ /* 0x000fce0008000f00 */
.L_x_169:
[----:B--2---:R2:W3:Y:S02]  /*a880*/  SYNCS.PHASECHK.TRANS64.TRYWAIT P0, [R0+URZ+0xe0], R2 ;  /* 0x0000e002000075a7 */ /* 0x0044e400080011ff */
[----:B---3--:R-:W-:Y:S05]  /*a890*/  @!P0 NANOSLEEP.SYNCS 0x989680 ;  /* 0x009896800000895d */ /* 0x008fea0003900000 */
[----:B------:R-:W3:Y:S02]  /*a8a0*/  @!P0 SYNCS.PHASECHK.TRANS64 P0, [R0+URZ+0xe0], R2 ;  /* 0x0000e002000085a7 */ /* 0x000ee400080010ff */
[----:B---3--:R-:W-:Y:S05]  /*a8b0*/  @!P0 BRA `(.L_x_169) ;  /* 0xfffffffc00f08947 */ /* 0x008fea000383ffff */
[----:B------:R-:W-:Y:S05]  /*a8c0*/  BRA `(.L_x_56) ;  /* 0xffffff8800c87947 */ /* 0x000fea000383ffff */
.L_x_66:
[----:B--2---:R-:W-:-:S04]  /*a8d0*/  MOV R5, UR5 ;  /* 0x0000000500057c02 */ /* 0x004fc80008000f00 */
[----:B------:R2:W3:Y:S03]  /*a8e0*/  SYNCS.PHASECHK.TRANS64.TRYWAIT P0, [R5+URZ+0x8], R6 ;  /* 0x00000806050075a7 */ /* 0x0004e600080011ff */
[----:B---3--:R-:W-:Y:S05]  /*a8f0*/  @!P0 NANOSLEEP.SYNCS 0x989680 ;  /* 0x009896800000895d */ /* 0x008fea0003900000 */
[----:B------:R-:W3:Y:S02]  /*a900*/  @!P0 SYNCS.PHASECHK.TRANS64 P0, [R5+URZ+0x8], R6 ;  /* 0x00000806050085a7 */ /* 0x000ee400080010ff */
[----:B---3--:R-:W-:Y:S05]  /*a910*/  @!P0 BRA `(.L_x_66) ;  /* 0xfffffffc00ec8947 */ /* 0x008fea000383ffff */
[----:B------:R-:W-:Y:S05]  /*a920*/  BRA `(.L_x_65) ;  /* 0xffffff8c007c7947 */ /* 0x000fea000383ffff */
.L_x_68:
[----:B------:R-:W-:Y:S01]  /*a930*/  BSSY B0, `(.L_x_170) ;  /* 0x0000006000007945 */ /* 0x000fe20003800000 */
[----:B------:R-:W-:-:S07]  /*a940*/  MOV R15, 0xffffffff ;  /* 0xffffffff000f7802 */ /* 0x000fce0000000f00 */
[----:B-12--5:R-:W-:Y:S05]  /*a950*/  WARPSYNC.COLLECTIVE R15, `(.L_x_171) ;  /* 0x000000000f0c7348 */ /* 0x026fea0003c00000 */
[----:B------:R-:W-:Y:S02]  /*a960*/  ELECT P6, UR79, PT ;  /* 0x00000000004f782f */ /* 0x000fe400038c0000 */
[----:B------:R-:W-:Y:S01]  /*a970*/  MOV R14, UR79 ;  /* 0x0000004f000e7c02 */ /* 0x000fe20008000f00 */
[----:B-12--5:R-:W-:Y:S10]  /*a980*/  ENDCOLLECTIVE ;  /* 0x000000000000791b */ /* 0x026ff40003800000 */
.L_x_171:
[----:B------:R-:W-:Y:S05]  /*a990*/  BSYNC B0 ;  /* 0x0000000000007941 */ /* 0x000fea0003800000 */
.L_x_170:
[----:B------:R-:W-:Y:S05]  /*a9a0*/  BRA `(.L_x_172) ;  /* 0xffffff8c00ac7947 */ /* 0x000fea000383ffff */
.L_x_70:
[----:B--2---:R-:W-:-:S04]  /*a9b0*/  MOV R0, UR5 ;  /* 0x0000000500007c02 */ /* 0x004fc80008000f00 */
[----:B------:R2:W3:Y:S03]  /*a9c0*/  SYNCS.PHASECHK.TRANS64.TRYWAIT P0, [R0+URZ+0x8], R4 ;  /* 0x00000804000075a7 */ /* 0x0004e600080011ff */
[----:B---3--:R-:W-:Y:S05]  /*a9d0*/  @!P0 NANOSLEEP.SYNCS 0x989680 ;  /* 0x009896800000895d */ /* 0x008fea0003900000 */
[----:B------:R-:W3:Y:S02]  /*a9e0*/  @!P0 SYNCS.PHASECHK.TRANS64 P0, [R0+URZ+0x8], R4 ;  /* 0x00000804000085a7 */ /* 0x000ee400080010ff */
[----:B---3--:R-:W-:Y:S05]  /*a9f0*/  @!P0 BRA `(.L_x_70) ;  /* 0xfffffffc00ec8947 */ /* 0x008fea000383ffff */
[----:B------:R-:W-:Y:S05]  /*aa00*/  BRA `(.L_x_69) ;  /* 0xffffff8c00b07947 */ /* 0x000fea000383ffff */
.L_x_71:
[----:B-1----:R1:W2:Y:S02]  /*aa10*/  SYNCS.PHASECHK.TRANS64.TRYWAIT P0, [R0+URZ+0xd0], R4 ;  /* 0x0000d004000075a7 */ /* 0x0022a400080011ff */
[----:B--2---:R-:W-:Y:S05]  /*aa20*/  @!P0 NANOSLEEP.SYNCS 0x989680 ;  /* 0x009896800000895d */ /* 0x004fea0003900000 */
[----:B------:R-:W2:Y:S02]  /*aa30*/  @!P0 SYNCS.PHASECHK.TRANS64 P0, [R0+URZ+0xd0], R4 ;  /* 0x0000d004000085a7 */ /* 0x000ea400080010ff */
[----:B--2---:R-:W-:Y:S05]  /*aa40*/  @!P0 BRA `(.L_x_71) ;  /* 0xfffffffc00f08947 */ /* 0x004fea000383ffff */
[----:B------:R-:W-:Y:S05]  /*aa50*/  BRA `(.L_x_173) ;  /* 0xffffff90009c7947 */ /* 0x000fea000383ffff */
.L_x_73:
[----:B------:R-:W-:-:S07]  /*aa60*/  MOV R0, UR31 ;  /* 0x0000001f00007c02 */ /* 0x000fce0008000f00 */
.L_x_174:
[----:B-1----:R1:W2:Y:S02]  /*aa70*/  SYNCS.PHASECHK.TRANS64.TRYWAIT P0, [R0+URZ+0x110], R4 ;  /* 0x00011004000075a7 */ /* 0x0022a400080011ff */
[----:B--2---:R-:W-:Y:S05]  /*aa80*/  @!P0 NANOSLEEP.SYNCS 0x989680 ;  /* 0x009896800000895d */ /* 0x004fea0003900000 */
[----:B------:R-:W2:Y:S02]  /*aa90*/  @!P0 SYNCS.PHASECHK.TRANS64 P0, [R0+URZ+0x110], R4 ;  /* 0x00011004000085a7 */ /* 0x000ea400080010ff */
[----:B--2---:R-:W-:Y:S05]  /*aaa0*/  @!P0 BRA `(.L_x_174) ;  /* 0xfffffffc00f08947 */ /* 0x004fea000383ffff */
[----:B------:R-:W-:Y:S05]  /*aab0*/  BRA `(.L_x_175) ;  /* 0xffffff9000e87947 */ /* 0x000fea000383ffff */
.L_x_76:
[----:B------:R-:W-:Y:S07]  /*aac0*/  MOV R0, UR5 ;  /* 0x0000000500007c02 */ /* 0x000fee0008000f00 */
.L_x_176:
[----:B-1----:R1:W2:Y:S02]  /*aad0*/  SYNCS.PHASECHK.TRANS64.TRYWAIT P0, [R0+URZ], R4 ;  /* 0x00000004000075a7 */ /* 0x0022a400080011ff */
[----:B--2---:R-:W-:Y:S05]  /*aae0*/  @!P0 NANOSLEEP.SYNCS 0x989680 ;  /* 0x009896800000895d */ /* 0x004fea0003900000 */
[----:B------:R-:W2:Y:S02]  /*aaf0*/  @!P0 SYNCS.PHASECHK.TRANS64 P0, [R0+URZ], R4 ;  /* 0x00000004000085a7 */ /* 0x000ea400080010ff */
[----:B--2---:R-:W-:Y:S05]  /*ab00*/  @!P0 BRA `(.L_x_176) ;  /* 0xfffffffc00f08947 */ /* 0x004fea000383ffff */
[----:B------:R-:W-:Y:S05]  /*ab10*/  BRA `(.L_x_75) ;  /* 0xffffff9000fc7947 */ /* 0x000fea000383ffff */
.L_x_80:
[----:B-1----:R-:W-:-:S07]  /*ab20*/  MOV R0, UR4 ;  /* 0x0000000400007c02 */ /* 0x002fce0008000f00 */
.L_x_177:
[----:B-1----:R1:W2:Y:S02]  /*ab30*/  SYNCS.PHASECHK.TRANS64.TRYWAIT P0, [R0+URZ], R2 ;  /* 0x00000002000075a7 */ /* 0x0022a400080011ff */
[----:B--2---:R-:W-:Y:S05]  /*ab40*/  @!P0 NANOSLEEP.SYNCS 0x989680 ;  /* 0x009896800000895d */ /* 0x004fea0003900000 */
[----:B------:R-:W2:Y:S02]  /*ab50*/  @!P0 SYNCS.PHASECHK.TRANS64 P0, [R0+URZ], R2 ;  /* 0x00000002000085a7 */ /* 0x000ea400080010ff */
[----:B--2---:R-:W-:Y:S05]  /*ab60*/  @!P0 BRA `(.L_x_177) ;  /* 0xfffffffc00f08947 */ /* 0x004fea000383ffff */
[----:B------:R-:W-:Y:S05]  /*ab70*/  BRA `(.L_x_178) ;  /* 0xffffff9400f07947 */ /* 0x000fea000383ffff */
.L_x_81:
[----:B------:R-:W-:-:S07]  /*ab80*/  MOV R0, UR5 ;  /* 0x0000000500007c02 */ /* 0x000fce0008000f00 */
.L_x_179:
[----:B-1----:R1:W2:Y:S02]  /*ab90*/  SYNCS.PHASECHK.TRANS64.TRYWAIT P0, [R0+URZ], R3 ;  /* 0x00000003000075a7 */ /* 0x0022a400080011ff */
[----:B--2---:R-:W-:Y:S05]  /*aba0*/  @!P0 NANOSLEEP.SYNCS 0x989680 ;  /* 0x009896800000895d */ /* 0x004fea0003900000 */
[----:B------:R-:W2:Y:S02]  /*abb0*/  @!P0 SYNCS.PHASECHK.TRANS64 P0, [R0+URZ], R3 ;  /* 0x00000003000085a7 */ /* 0x000ea400080010ff */
[----:B--2---:R-:W-:Y:S05]  /*abc0*/  @!P0 BRA `(.L_x_179) ;  /* 0xfffffffc00f08947 */ /* 0x004fea000383ffff */
[----:B------:R-:W-:Y:S05]  /*abd0*/  BRA `(.L_x_180) ;  /* 0xffffff9400fc7947 */ /* 0x000fea000383ffff */
.L_x_82:
[----:B------:R-:W-:-:S07]  /*abe0*/  MOV R0, UR5 ;  /* 0x0000000500007c02 */ /* 0x000fce0008000f00 */
.L_x_181:
[----:B-1----:R1:W2:Y:S02]  /*abf0*/  SYNCS.PHASECHK.TRANS64.TRYWAIT P0, [R0+URZ], R3 ;  /* 0x00000003000075a7 */ /* 0x0022a400080011ff */
[----:B--2---:R-:W-:Y:S05]  /*ac00*/  @!P0 NANOSLEEP.SYNCS 0x989680 ;  /* 0x009896800000895d */ /* 0x004fea0003900000 */
[----:B------:R-:W2:Y:S02]  /*ac10*/  @!P0 SYNCS.PHASECHK.TRANS64 P0, [R0+URZ], R3 ;  /* 0x00000003000085a7 */ /* 0x000ea400080010ff */
[----:B--2---:R-:W-:Y:S05]  /*ac20*/  @!P0 BRA `(.L_x_181) ;  /* 0xfffffffc00f08947 */ /* 0x004fea000383ffff */
[----:B------:R-:W-:Y:S05]  /*ac30*/  BRA `(.L_x_182) ;  /* 0xffffff9800087947 */ /* 0x000fea000383ffff */
.L_x_85:
[----:B------:R-:W-:-:S07]  /*ac40*/  MOV R0, UR26 ;  /* 0x0000001a00007c02 */ /* 0x000fce0008000f00 */
.L_x_183:
[----:B-1----:R1:W2:Y:S02]  /*ac50*/  SYNCS.PHASECHK.TRANS64.TRYWAIT P1, [R0+URZ+0x150], R2 ;  /* 0x00015002000075a7 */ /* 0x0022a400080211ff */
[----:B--2---:R-:W-:Y:S05]  /*ac60*/  @!P1 NANOSLEEP.SYNCS 0x989680 ;  /* 0x009896800000995d */ /* 0x004fea0003900000 */
[----:B------:R-:W2:Y:S02]  /*ac70*/  @!P1 SYNCS.PHASECHK.TRANS64 P1, [R0+URZ+0x150], R2 ;  /* 0x00015002000095a7 */ /* 0x000ea400080210ff */
[----:B--2---:R-:W-:Y:S05]  /*ac80*/  @!P1 BRA `(.L_x_183) ;  /* 0xfffffffc00f09947 */ /* 0x004fea000383ffff */
[----:B------:R-:W-:Y:S05]  /*ac90*/  BRA `(.L_x_184) ;  /* 0xffffff9800547947 */ /* 0x000fea000383ffff */
.L_x_90:
[----:B---3--:R3:W4:Y:S02]  /*aca0*/  SYNCS.PHASECHK.TRANS64.TRYWAIT P0, [R12+URZ+0xd0], R0 ;  /* 0x0000d0000c0075a7 */ /* 0x00872400080011ff */
[----:B----4-:R-:W-:Y:S05]  /*acb0*/  @!P0 NANOSLEEP.SYNCS 0x989680 ;  /* 0x009896800000895d */ /* 0x010fea0003900000 */
[----:B------:R-:W4:Y:S02]  /*acc0*/  @!P0 SYNCS.PHASECHK.TRANS64 P0, [R12+URZ+0xd0], R0 ;  /* 0x0000d0000c0085a7 */ /* 0x000f2400080010ff */
[----:B----4-:R-:W-:Y:S05]  /*acd0*/  @!P0 BRA `(.L_x_90) ;  /* 0xfffffffc00f08947 */ /* 0x010fea000383ffff */
[----:B------:R-:W-:Y:S05]  /*ace0*/  BRA `(.L_x_185) ;  /* 0xffffff9c007c7947 */ /* 0x000fea000383ffff */
.L_x_93:
[----:B-1----:R-:W-:Y:S07]  /*acf0*/  MOV R0, UR21 ;  /* 0x0000001500007c02 */ /* 0x002fee0008000f00 */
.L_x_186:
[----:B-1----:R1:W3:Y:S02]  /*ad00*/  SYNCS.PHASECHK.TRANS64.TRYWAIT P2, [R0+URZ+0xc8], R6 ;  /* 0x0000c806000075a7 */ /* 0x0022e400080411ff */
[----:B---3--:R-:W-:Y:S05]  /*ad10*/  @!P2 NANOSLEEP.SYNCS 0x989680 ;  /* 0x009896800000a95d */ /* 0x008fea0003900000 */
[----:B------:R-:W3:Y:S02]  /*ad20*/  @!P2 SYNCS.PHASECHK.TRANS64 P2, [R0+URZ+0xc8], R6 ;  /* 0x0000c8060000a5a7 */ /* 0x000ee400080410ff */
[----:B---3--:R-:W-:Y:S05]  /*ad30*/  @!P2 BRA `(.L_x_186) ;  /* 0xfffffffc00f0a947 */ /* 0x008fea000383ffff */
[----:B------:R-:W-:Y:S05]  /*ad40*/  BRA `(.L_x_92) ;  /* 0xffffffa000e47947 */ /* 0x000fea000383ffff */
.L_x_96:
[----:B------:R-:W-:Y:S07]  /*ad50*/  MOV R0, UR21 ;  /* 0x0000001500007c02 */ /* 0x000fee0008000f00 */
.L_x_187:
[----:B-1----:R1:W3:Y:S02]  /*ad60*/  SYNCS.PHASECHK.TRANS64.TRYWAIT P0, [R0+URZ+0xa0], R9 ;  /* 0x0000a009000075a7 */ /* 0x0022e400080011ff */
[----:B---3--:R-:W-:Y:S05]  /*ad70*/  @!P0 NANOSLEEP.SYNCS 0x989680 ;  /* 0x009896800000895d */ /* 0x008fea0003900000 */
[----:B------:R-:W3:Y:S02]  /*ad80*/  @!P0 SYNCS.PHASECHK.TRANS64 P0, [R0+URZ+0xa0], R9 ;  /* 0x0000a009000085a7 */ /* 0x000ee400080010ff */
[----:B---3--:R-:W-:Y:S05]  /*ad90*/  @!P0 BRA `(.L_x_187) ;  /* 0xfffffffc00f08947 */ /* 0x008fea000383ffff */
[----:B------:R-:W-:Y:S05]  /*ada0*/  BRA `(.L_x_188) ;  /* 0xffffffa400407947 */ /* 0x000fea000383ffff */
.L_x_97:
[----:B------:R-:W-:Y:S07]  /*adb0*/  MOV R0, UR21 ;  /* 0x0000001500007c02 */ /* 0x000fee0008000f00 */
.L_x_189:
[----:B-1----:R1:W3:Y:S02]  /*adc0*/  SYNCS.PHASECHK.TRANS64.TRYWAIT P0, [R0+URZ+0xa8], R9 ;  /* 0x0000a809000075a7 */ /* 0x0022e400080011ff */
[----:B---3--:R-:W-:Y:S05]  /*add0*/  @!P0 NANOSLEEP.SYNCS 0x989680 ;  /* 0x009896800000895d */ /* 0x008fea0003900000 */
[----:B------:R-:W3:Y:S02]  /*ade0*/  @!P0 SYNCS.PHASECHK.TRANS64 P0, [R0+URZ+0xa8], R9 ;  /* 0x0000a809000085a7 */ /* 0x000ee400080010ff */
[----:B---3--:R-:W-:Y:S05]  /*adf0*/  @!P0 BRA `(.L_x_189) ;  /* 0xfffffffc00f08947 */ /* 0x008fea000383ffff */
[----:B------:R-:W-:Y:S05]  /*ae00*/  BRA `(.L_x_190) ;  /* 0xffffffa4009c7947 */ /* 0x000fea000383ffff */
.L_x_98:
[----:B------:R-:W-:Y:S07]  /*ae10*/  MOV R0, UR21 ;  /* 0x0000001500007c02 */ /* 0x000fee0008000f00 */
.L_x_191:
[----:B-1----:R1:W3:Y:S02]  /*ae20*/  SYNCS.PHASECHK.TRANS64.TRYWAIT P0, [R0+URZ+0xb0], R9 ;  /* 0x0000b009000075a7 */ /* 0x0022e400080011ff */
[----:B---3--:R-:W-:Y:S05]  /*ae30*/  @!P0 NANOSLEEP.SYNCS 0x989680 ;  /* 0x009896800000895d */ /* 0x008fea0003900000 */
[----:B------:R-:W3:Y:S02]  /*ae40*/  @!P0 SYNCS.PHASECHK.TRANS64 P0, [R0+URZ+0xb0], R9 ;  /* 0x0000b009000085a7 */ /* 0x000ee400080010ff */
[----:B---3--:R-:W-:Y:S05]  /*ae50*/  @!P0 BRA `(.L_x_191) ;  /* 0xfffffffc00f08947 */ /* 0x008fea000383ffff */
[----:B------:R-:W-:Y:S05]  /*ae60*/  BRA `(.L_x_192) ;  /* 0xffffffa400f87947 */ /* 0x000fea000383ffff */
.L_x_99:
[----:B------:R-:W-:Y:S07]  /*ae70*/  MOV R0, UR21 ;  /* 0x0000001500007c02 */ /* 0x000fee0008000f00 */
.L_x_193:
[----:B-1----:R1:W3:Y:S02]  /*ae80*/  SYNCS.PHASECHK.TRANS64.TRYWAIT P0, [R0+URZ+0xb8], R9 ;  /* 0x0000b809000075a7 */ /* 0x0022e400080011ff */
[----:B---3--:R-:W-:Y:S05]  /*ae90*/  @!P0 NANOSLEEP.SYNCS 0x989680 ;  /* 0x009896800000895d */ /* 0x008fea0003900000 */
[----:B------:R-:W3:Y:S02]  /*aea0*/  @!P0 SYNCS.PHASECHK.TRANS64 P0, [R0+URZ+0xb8], R9 ;  /* 0x0000b809000085a7 */ /* 0x000ee400080010ff */
[----:B---3--:R-:W-:Y:S05]  /*aeb0*/  @!P0 BRA `(.L_x_193) ;  /* 0xfffffffc00f08947 */ /* 0x008fea000383ffff */
[----:B------:R-:W-:Y:S05]  /*aec0*/  BRA `(.L_x_194) ;  /* 0xffffffa800547947 */ /* 0x000fea000383ffff */
.L_x_101:
[----:B------:R-:W-:-:S07]  /*aed0*/  MOV R0, UR21 ;  /* 0x0000001500007c02 */ /* 0x000fce0008000f00 */
.L_x_195:
[----:B-1----:R1:W4:Y:S02]  /*aee0*/  SYNCS.PHASECHK.TRANS64.TRYWAIT P0, [R0+URZ+0xa0], R2 ;  /* 0x0000a002000075a7 */ /* 0x00232400080011ff */
[----:B----4-:R-:W-:Y:S05]  /*aef0*/  @!P0 NANOSLEEP.SYNCS 0x989680 ;  /* 0x009896800000895d */ /* 0x010fea0003900000 */
[----:B------:R-:W4:Y:S02]  /*af00*/  @!P0 SYNCS.PHASECHK.TRANS64 P0, [R0+URZ+0xa0], R2 ;  /* 0x0000a002000085a7 */ /* 0x000f2400080010ff */
[----:B----4-:R-:W-:Y:S05]  /*af10*/  @!P0 BRA `(.L_x_195) ;  /* 0xfffffffc00f08947 */ /* 0x010fea000383ffff */
[----:B------:R-:W-:Y:S05]  /*af20*/  BRA `(.L_x_196) ;  /* 0xffffffa800e07947 */ /* 0x000fea000383ffff */
.L_x_102:
[----:B-1----:R-:W-:-:S07]  /*af30*/  MOV R0, UR21 ;  /* 0x0000001500007c02 */ /* 0x002fce0008000f00 */
.L_x_197:
[----:B-1----:R1:W4:Y:S02]  /*af40*/  SYNCS.PHASECHK.TRANS64.TRYWAIT P0, [R0+URZ+0xa8], R2 ;  /* 0x0000a802000075a7 */ /* 0x00232400080011ff */
[----:B----4-:R-:W-:Y:S05]  /*af50*/  @!P0 NANOSLEEP.SYNCS 0x989680 ;  /* 0x009896800000895d */ /* 0x010fea0003900000 */
[----:B------:R-:W4:Y:S02]  /*af60*/  @!P0 SYNCS.PHASECHK.TRANS64 P0, [R0+URZ+0xa8], R2 ;  /* 0x0000a802000085a7 */ /* 0x000f2400080010ff */
[----:B----4-:R-:W-:Y:S05]  /*af70*/  @!P0 BRA `(.L_x_197) ;  /* 0xfffffffc00f08947 */ /* 0x010fea000383ffff */
[----:B------:R-:W-:Y:S05]  /*af80*/  BRA `(.L_x_198) ;  /* 0xffffffa800d07947 */ /* 0x000fea000383ffff */
.L_x_103:
[----:B-1----:R-:W-:-:S07]  /*af90*/  MOV R0, UR21 ;  /* 0x0000001500007c02 */ /* 0x002fce0008000f00 */
.L_x_199:
[----:B-1----:R1:W4:Y:S02]  /*afa0*/  SYNCS.PHASECHK.TRANS64.TRYWAIT P0, [R0+URZ+0xb0], R2 ;  /* 0x0000b002000075a7 */ /* 0x00232400080011ff */
[----:B----4-:R-:W-:Y:S05]  /*afb0*/  @!P0 NANOSLEEP.SYNCS 0x989680 ;  /* 0x009896800000895d */ /* 0x010fea0003900000 */
[----:B------:R-:W4:Y:S02]  /*afc0*/  @!P0 SYNCS.PHASECHK.TRANS64 P0, [R0+URZ+0xb0], R2 ;  /* 0x0000b002000085a7 */ /* 0x000f2400080010ff */
[----:B----4-:R-:W-:Y:S05]  /*afd0*/  @!P0 BRA `(.L_x_199) ;  /* 0xfffffffc00f08947 */ /* 0x010fea000383ffff */
[----:B------:R-:W-:Y:S05]  /*afe0*/  BRA `(.L_x_200) ;  /* 0xffffffa800c07947 */ /* 0x000fea000383ffff */
.L_x_105:
[----:B--2---:R2:W3:Y:S02]  /*aff0*/  SYNCS.PHASECHK.TRANS64.TRYWAIT P0, [R3+URZ+0xd0], R0 ;  /* 0x0000d000030075a7 */ /* 0x0044e400080011ff */
[----:B---3--:R-:W-:Y:S05]  /*b000*/  @!P0 NANOSLEEP.SYNCS 0x989680 ;  /* 0x009896800000895d */ /* 0x008fea0003900000 */
[----:B------:R-:W3:Y:S02]  /*b010*/  @!P0 SYNCS.PHASECHK.TRANS64 P0, [R3+URZ+0xd0], R0 ;  /* 0x0000d000030085a7 */ /* 0x000ee400080010ff */
[----:B---3--:R-:W-:Y:S05]  /*b020*/  @!P0 BRA `(.L_x_105) ;  /* 0xfffffffc00f08947 */ /* 0x008fea000383ffff */
[----:B------:R-:W-:Y:S05]  /*b030*/  BRA `(.L_x_201) ;  /* 0xffffffac00847947 */ /* 0x000fea000383ffff */
.L_x_116:
[----:B-1----:R1:W2:Y:S02]  /*b040*/  SYNCS.PHASECHK.TRANS64.TRYWAIT P1, [R3+URZ+0x80], R0 ;  /* 0x00008000030075a7 */ /* 0x0022a400080211ff */
[----:B--2---:R-:W-:Y:S05]  /*b050*/  @!P1 NANOSLEEP.SYNCS 0x989680 ;  /* 0x009896800000995d */ /* 0x004fea0003900000 */
[----:B------:R-:W2:Y:S02]  /*b060*/  @!P1 SYNCS.PHASECHK.TRANS64 P1, [R3+URZ+0x80], R0 ;  /* 0x00008000030095a7 */ /* 0x000ea400080210ff */
[----:B--2---:R-:W-:Y:S05]  /*b070*/  @!P1 BRA `(.L_x_116) ;  /* 0xfffffffc00f09947 */ /* 0x004fea000383ffff */
[----:B------:R-:W-:Y:S05]  /*b080*/  BRA `(.L_x_115) ;  /* 0xffffffb800dc7947 */ /* 0x000fea000383ffff */
.L_x_118:
[----:B-1----:R1:W2:Y:S02]  /*b090*/  SYNCS.PHASECHK.TRANS64.TRYWAIT P0, [R83+URZ+0xf0], R4 ;  /* 0x0000f004530075a7 */ /* 0x0022a400080011ff */
[----:B--2---:R-:W-:Y:S05]  /*b0a0*/  @!P0 NANOSLEEP.SYNCS 0x989680 ;  /* 0x009896800000895d */ /* 0x004fea0003900000 */
[----:B------:R-:W2:Y:S02]  /*b0b0*/  @!P0 SYNCS.PHASECHK.TRANS64 P0, [R83+URZ+0xf0], R4 ;  /* 0x0000f004530085a7 */ /* 0x000ea400080010ff */
[----:B--2---:R-:W-:Y:S05]  /*b0c0*/  @!P0 BRA `(.L_x_118) ;  /* 0xfffffffc00f08947 */ /* 0x004fea000383ffff */
[----:B------:R-:W-:Y:S05]  /*b0d0*/  BRA `(.L_x_117) ;  /* 0xffffffbc00307947 */ /* 0x000fea000383ffff */
.L_x_126:
[----:B--2---:R2:W3:Y:S02]  /*b0e0*/  SYNCS.PHASECHK.TRANS64.TRYWAIT P0, [R0+URZ+0x80], R2 ;  /* 0x00008002000075a7 */ /* 0x0044e400080011ff */
[----:B---3--:R-:W-:Y:S05]  /*b0f0*/  @!P0 NANOSLEEP.SYNCS 0x989680 ;  /* 0x009896800000895d */ /* 0x008fea0003900000 */
[----:B------:R-:W3:Y:S02]  /*b100*/  @!P0 SYNCS.PHASECHK.TRANS64 P0, [R0+URZ+0x80], R2 ;  /* 0x00008002000085a7 */ /* 0x000ee400080010ff */
[----:B---3--:R-:W-:Y:S05]  /*b110*/  @!P0 BRA `(.L_x_126) ;  /* 0xfffffffc00f08947 */ /* 0x008fea000383ffff */
[----:B------:R-:W-:Y:S05]  /*b120*/  BRA `(.L_x_125) ;  /* 0xffffffc800387947 */ /* 0x000fea000383ffff */
.L_x_134:
[----:B--2---:R2:W3:Y:S02]  /*b130*/  SYNCS.PHASECHK.TRANS64.TRYWAIT P0, [R0+URZ+0x80], R4 ;  /* 0x00008004000075a7 */ /* 0x0044e400080011ff */
[----:B---3--:R-:W-:Y:S05]  /*b140*/  @!P0 NANOSLEEP.SYNCS 0x989680 ;  /* 0x009896800000895d */ /* 0x008fea0003900000 */
[----:B------:R-:W3:Y:S02]  /*b150*/  @!P0 SYNCS.PHASECHK.TRANS64 P0, [R0+URZ+0x80], R4 ;  /* 0x00008004000085a7 */ /* 0x000ee400080010ff */
[----:B---3--:R-:W-:Y:S05]  /*b160*/  @!P0 BRA `(.L_x_134) ;  /* 0xfffffffc00f08947 */ /* 0x008fea000383ffff */
[----:B------:R-:W-:Y:S05]  /*b170*/  BRA `(.L_x_133) ;  /* 0xffffffd400847947 */ /* 0x000fea000383ffff */
.L_x_142:
[----:B--2---:R2:W3:Y:S02]  /*b180*/  SYNCS.PHASECHK.TRANS64.TRYWAIT P0, [R0+URZ+0x80], R2 ;  /* 0x00008002000075a7 */ /* 0x0044e400080011ff */
[----:B---3--:R-:W-:Y:S05]  /*b190*/  @!P0 NANOSLEEP.SYNCS 0x989680 ;  /* 0x009896800000895d */ /* 0x008fea0003900000 */
[----:B------:R-:W3:Y:S02]  /*b1a0*/  @!P0 SYNCS.PHASECHK.TRANS64 P0, [R0+URZ+0x80], R2 ;  /* 0x00008002000085a7 */ /* 0x000ee400080010ff */
[----:B---3--:R-:W-:Y:S05]  /*b1b0*/  @!P0 BRA `(.L_x_142) ;  /* 0xfffffffc00f08947 */ /* 0x008fea000383ffff */
[----:B------:R-:W-:Y:S05]  /*b1c0*/  BRA `(.L_x_141) ;  /* 0xffffffe000dc7947 */ /* 0x000fea000383ffff */
        .weak           $__internal_0_$__cuda_sm10x_tcgen05_guardrail_trap_col_being_dealloced_not_returned_by_alloc
        .type           $__internal_0_$__cuda_sm10x_tcgen05_guardrail_trap_col_being_dealloced_not_returned_by_alloc,@function
        .size           $__internal_0_$__cuda_sm10x_tcgen05_guardrail_trap_col_being_dealloced_not_returned_by_alloc,($__internal_1_$__cuda_sm10x_tcgen05_guardrail_trap_phase_invalid_during_alloc - $__internal_0_$__cuda_sm10x_tcgen05_guardrail_trap_col_being_dealloced_not_returned_by_alloc)
$__internal_0_$__cuda_sm10x_tcgen05_guardrail_trap_col_being_dealloced_not_returned_by_alloc:
[----:B------:R-:W-:Y:S05]  /*b1d0*/  BPT.TRAP 0x1 ;  /* 0x000000040000795c */ /* 0x000fea0000300000 */
[----:B------:R-:W-:-:S04]  /*b1e0*/  HFMA2 R3, -RZ, RZ, 0, 0 ;  /* 0x00000000ff037431 */ /* 0x000fc800000001ff */
[----:B------:R-:W-:Y:S05]  /*b1f0*/  RET.REL.NODEC R2 `(_ZN7cutlass13device_kernelINS_4gemm6kernel13GemmUniversalIN4cute5tupleIJiiiiEEENS1_10collective13CollectiveMmaINS1_35MainloopSm100TmaUmmaWarpSpecializedILi8ELi2ELi4ENS5_IJNS4_1CILi4EEENSA_ILi2EEENSA_ILi1EEEEEEEENS5_IJNSA_ILi128EEENSA_ILi256EEESG_EEEaNS5_IJlSD_lEEEaSJ_NS4_8TiledMMAINS4_8MMA_AtomIJNS4_21SM100_MMA_S8_2x1SM_SSIaaiLi128ELi256ELNS4_4UMMA5MajorE0ELSO_0ELNSN_8SaturateE0EEEEEENS4_6LayoutINS5_IJSD_SD_SD_EEENS5_IJNSA_ILi0EEESU_SU_EEEEENS5_IJNS4_10UnderscoreESX_SX_EEEEENS4_28SM100_TMA_2SM_LOAD_MULTICASTENS4_14ComposedLayoutINS4_7SwizzleILi3ELi4ELi3EEENS4_18smem_ptr_flag_bitsILi8EEENSS_INS5_IJNSA_ILi8EEESG_EEENS5_IJSG_SD_EEEEEEEvNS4_8identityES10_S1A_vS1B_EENS_8epilogue10collective18CollectiveEpilogueINS1D_23Sm100TmaWarpSpecializedILi4ELi2ELi32ELb0ELb0EEEJNS5_IJNSA_ILi64EEESH_SG_EEENS5_IJNSS_IS1I_SD_EENSS_INS5_IJNSA_ILi32EEESC_EEENS5_IJSD_SG_EEEEEEEEaSJ_aSJ_NS1D_6fusion15FusionCallbacksIS1H_NS1Q_17LinearCombinationIaiaiLNS_15FloatRoundStyleE2EEES1J_S1P_JEEENS4_5SM1004TMEM4LOAD26SM100_TMEM_LOAD_32dp32b32xENS4_13SM90_TMA_LOADENS11_INS12_ILi1ELi4ELi3EEES15_NSS_INS5_IJS16_S1L_EEENS5_IJS1L_SD_EEEEEEENS4_39AutoVectorizingCopyWithAssumedAlignmentILi128EEENS4_14SM90_TMA_STOREES25_S27_S27_EEEvvEEEEvNT_6ParamsE) ;  /* 0xffffff4c02807950 */ /* 0x000fea0003c3ffff */
        .weak           $__internal_1_$__cuda_sm10x_tcgen05_guardrail_trap_phase_invalid_during_alloc
        .type           $__internal_1_$__cuda_sm10x_tcgen05_guardrail_trap_phase_invalid_during_alloc,@function
        .size           $__internal_1_$__cuda_sm10x_tcgen05_guardrail_trap_phase_invalid_during_alloc,($__internal_2_$__cuda_sm10x_tcgen05_guardrail_trap_unallocated_columns_being_dealloced - $__internal_1_$__cuda_sm10x_tcgen05_guardrail_trap_phase_invalid_during_alloc)
$__internal_1_$__cuda_sm10x_tcgen05_guardrail_trap_phase_invalid_during_alloc:
[----:B------:R-:W-:Y:S05]  /*b200*/  BPT.TRAP 0x1 ;  /* 0x000000040000795c */ /* 0x000fea0000300000 */
[----:B------:R-:W-:-:S04]  /*b210*/  MOV R5, 0x0 ;  /* 0x0000000000057802 */ /* 0x000fc80000000f00 */
[----:B------:R-:W-:Y:S05]  /*b220*/  RET.REL.NODEC R4 `(_ZN7cutlass13device_kernelINS_4gemm6kernel13GemmUniversalIN4cute5tupleIJiiiiEEENS1_10collective13CollectiveMmaINS1_35MainloopSm100TmaUmmaWarpSpecializedILi8ELi2ELi4ENS5_IJNS4_1CILi4EEENSA_ILi2EEENSA_ILi1EEEEEEEENS5_IJNSA_ILi128EEENSA_ILi256EEESG_EEEaNS5_IJlSD_lEEEaSJ_NS4_8TiledMMAINS4_8MMA_AtomIJNS4_21SM100_MMA_S8_2x1SM_SSIaaiLi128ELi256ELNS4_4UMMA5MajorE0ELSO_0ELNSN_8SaturateE0EEEEEENS4_6LayoutINS5_IJSD_SD_SD_EEENS5_IJNSA_ILi0EEESU_SU_EEEEENS5_IJNS4_10UnderscoreESX_SX_EEEEENS4_28SM100_TMA_2SM_LOAD_MULTICASTENS4_14ComposedLayoutINS4_7SwizzleILi3ELi4ELi3EEENS4_18smem_ptr_flag_bitsILi8EEENSS_INS5_IJNSA_ILi8EEESG_EEENS5_IJSG_SD_EEEEEEEvNS4_8identityES10_S1A_vS1B_EENS_8epilogue10collective18CollectiveEpilogueINS1D_23Sm100TmaWarpSpecializedILi4ELi2ELi32ELb0ELb0EEEJNS5_IJNSA_ILi64EEESH_SG_EEENS5_IJNSS_IS1I_SD_EENSS_INS5_IJNSA_ILi32EEESC_EEENS5_IJSD_SG_EEEEEEEEaSJ_aSJ_NS1D_6fusion15FusionCallbacksIS1H_NS1Q_17LinearCombinationIaiaiLNS_15FloatRoundStyleE2EEES1J_S1P_JEEENS4_5SM1004TMEM4LOAD26SM100_TMEM_LOAD_32dp32b32xENS4_13SM90_TMA_LOADENS11_INS12_ILi1ELi4ELi3EEES15_NSS_INS5_IJS16_S1L_EEENS5_IJS1L_SD_EEEEEEENS4_39AutoVectorizingCopyWithAssumedAlignmentILi128EEENS4_14SM90_TMA_STOREES25_S27_S27_EEEvvEEEEvNT_6ParamsE) ;  /* 0xffffff4c04747950 */ /* 0x000fea0003c3ffff */
        .weak           $__internal_2_$__cuda_sm10x_tcgen05_guardrail_trap_unallocated_columns_being_dealloced
        .type           $__internal_2_$__cuda_sm10x_tcgen05_guardrail_trap_unallocated_columns_being_dealloced,@function
        .size           $__internal_2_$__cuda_sm10x_tcgen05_guardrail_trap_unallocated_columns_being_dealloced,(.L_x_203 - $__internal_2_$__cuda_sm10x_tcgen05_guardrail_trap_unallocated_columns_being_dealloced)
$__internal_2_$__cuda_sm10x_tcgen05_guardrail_trap_unallocated_columns_being_dealloced:
[----:B------:R-:W-:Y:S05]  /*b230*/  BPT.TRAP 0x1 ;  /* 0x000000040000795c */ /* 0x000fea0000300000 */
[----:B------:R-:W-:-:S04]  /*b240*/  HFMA2 R3, -RZ, RZ, 0, 0 ;  /* 0x00000000ff037431 */ /* 0x000fc800000001ff */
[----:B------:R-:W-:Y:S05]  /*b250*/  RET.REL.NODEC R2 `(_ZN7cutlass13device_kernelINS_4gemm6kernel13GemmUniversalIN4cute5tupleIJiiiiEEENS1_10collective13CollectiveMmaINS1_35MainloopSm100TmaUmmaWarpSpecializedILi8ELi2ELi4ENS5_IJNS4_1CILi4EEENSA_ILi2EEENSA_ILi1EEEEEEEENS5_IJNSA_ILi128EEENSA_ILi256EEESG_EEEaNS5_IJlSD_lEEEaSJ_NS4_8TiledMMAINS4_8MMA_AtomIJNS4_21SM100_MMA_S8_2x1SM_SSIaaiLi128ELi256ELNS4_4UMMA5MajorE0ELSO_0ELNSN_8SaturateE0EEEEEENS4_6LayoutINS5_IJSD_SD_SD_EEENS5_IJNSA_ILi0EEESU_SU_EEEEENS5_IJNS4_10UnderscoreESX_SX_EEEEENS4_28SM100_TMA_2SM_LOAD_MULTICASTENS4_14ComposedLayoutINS4_7SwizzleILi3ELi4ELi3EEENS4_18smem_ptr_flag_bitsILi8EEENSS_INS5_IJNSA_ILi8EEESG_EEENS5_IJSG_SD_EEEEEEEvNS4_8identityES10_S1A_vS1B_EENS_8epilogue10collective18CollectiveEpilogueINS1D_23Sm100TmaWarpSpecializedILi4ELi2ELi32ELb0ELb0EEEJNS5_IJNSA_ILi64EEESH_SG_EEENS5_IJNSS_IS1I_SD_EENSS_INS5_IJNSA_ILi32EEESC_EEENS5_IJSD_SG_EEEEEEEEaSJ_aSJ_NS1D_6fusion15FusionCallbacksIS1H_NS1Q_17LinearCombinationIaiaiLNS_15FloatRoundStyleE2EEES1J_S1P_JEEENS4_5SM1004TMEM4LOAD26SM100_TMEM_LOAD_32dp32b32xENS4_13SM90_TMA_LOADENS11_INS12_ILi1ELi4ELi3EEES15_NSS_INS5_IJS16_S1L_EEENS5_IJS1L_SD_EEEEEEENS4_39AutoVectorizingCopyWithAssumedAlignmentILi128EEENS4_14SM90_TMA_STOREES25_S27_S27_EEEvvEEEEvNT_6ParamsE) ;  /* 0xffffff4c02687950 */ /* 0x000fea0003c3ffff */
.L_x_202:
[----:B------:R-:W-:-:S00]  /*b260*/  BRA `(.L_x_202) ;  /* 0xfffffffc00fc7947 */ /* 0x000fc0000383ffff */
[----:B------:R-:W-:-:S00]  /*b270*/  NOP ;  /* 0x0000000000007918 */ /* 0x000fc00000000000 */
        /* <DEDUP_REMOVED lines=8> */
.L_x_203:


//--------------------- .nv.global.init           --------------------------
	.section	.nv.global.init,"aw",@progbits
.nv.global.init:
	.type		$str$27,@object
	.size		$str$27,($str$28 - $str$27)
$str$27:
        /*0000*/ 	.byte	0x28, 0x61, 0x64, 0x64, 0x72, 0x65, 0x73, 0x73, 0x20, 0x26, 0x20, 0x6d, 0x61, 0x73, 0x6b, 0x29
        /*0010*/ 	.byte	0x20, 0x3d, 0x3d, 0x20, 0x30, 0x00
	.type		$str$28,@object
	.size		$str$28,($str$26 - $str$28)
$str$28:
        /*0016*/ 	.byte	0x2f, 0x74, 0x6d, 0x70, 0x2f, 0x63, 0x75, 0x74, 0x6c, 0x61, 0x73, 0x73, 0x5f, 0x73, 0x77, 0x65
        /*0026*/ 	.byte	0x65, 0x70, 0x5f, 0x73, 0x72, 0x63, 0x2f, 0x69, 0x6e, 0x63, 0x6c, 0x75, 0x64, 0x65, 0x2f, 0x63
        /*0036*/ 	.byte	0x75, 0x74, 0x65, 0x2f, 0x70, 0x6f, 0x69, 0x6e, 0x74, 0x65, 0x72, 0x5f, 0x66, 0x6c, 0x61, 0x67
        /*0046*/ 	.byte	0x67, 0x65, 0x64, 0x2e, 0x68, 0x70, 0x70, 0x00
	.type		$str$26,@object
	.size		$str$26,($str$25 - $str$26)
$str$26:
        /*004e*/ 	.byte	0x2f, 0x74, 0x6d, 0x70, 0x2f, 0x63, 0x75, 0x74, 0x6c, 0x61, 0x73, 0x73, 0x5f, 0x73, 0x77, 0x65
        /*005e*/ 	.byte	0x65, 0x70, 0x5f, 0x73, 0x72, 0x63, 0x2f, 0x69, 0x6e, 0x63, 0x6c, 0x75, 0x64, 0x65, 0x2f, 0x63
        /*006e*/ 	.byte	0x75, 0x74, 0x65, 0x2f, 0x61, 0x74, 0x6f, 0x6d, 0x2f, 0x63, 0x6f, 0x70, 0x79, 0x5f, 0x74, 0x72
        /*007e*/ 	.byte	0x61, 0x69, 0x74, 0x73, 0x5f, 0x73, 0x6d, 0x31, 0x30, 0x30, 0x2e, 0x68, 0x70, 0x70, 0x00
	.type		$str$25,@object
	.size		$str$25,(__unnamed_1 - $str$25)
$str$25:
        /*008d*/ 	.byte	0x28, 0x28, 0x75, 0x69, 0x6e, 0x74, 0x33, 0x32, 0x5f, 0x74, 0x28, 0x74, 0x68, 0x72, 0x65, 0x61
        /*009d*/ 	.byte	0x64, 0x49, 0x64, 0x78, 0x2e, 0x78, 0x29, 0x20, 0x2f, 0x20, 0x33, 0x32, 0x29, 0x20, 0x25, 0x20
        /*00ad*/ 	.byte	0x34, 0x29, 0x20, 0x3d, 0x3d, 0x20, 0x28, 0x28, 0x28, 0x74, 0x6d, 0x65, 0x6d, 0x5f, 0x61, 0x64
        /*00bd*/ 	.byte	0x64, 0x72, 0x20, 0x3e, 0x3e, 0x20, 0x31, 0x36, 0x29, 0x20, 0x2f, 0x20, 0x33, 0x32, 0x29, 0x20
        /*00cd*/ 	.byte	0x25, 0x20, 0x34, 0x29, 0x00
	.type		__unnamed_1,@object
	.size		__unnamed_1,(__unnamed_2 - __unnamed_1)
__unnamed_1:
        /*00d2*/ 	.byte	0x61, 0x75, 0x74, 0x6f, 0x20, 0x63, 0x75, 0x74, 0x65, 0x3a, 0x3a, 0x61, 0x73, 0x5f, 0x70, 0x6f
        /* <DEDUP_REMOVED lines=24> */
        /*0262*/ 	.byte	0x3e, 0x3e, 0x5d, 0x00
	.type		__unnamed_2,@object
	.size		__unnamed_2,(__unnamed_3 - __unnamed_2)
__unnamed_2:
        /* <DEDUP_REMOVED lines=26> */
	.type		__unnamed_3,@object
	.size		__unnamed_3,(.L_3 - __unnamed_3)
__unnamed_3:
        /* <DEDUP_REMOVED lines=41> */
.L_3:


//--------------------- .nv.shared._ZN7cutlass13device_kernelINS_4gemm6kernel13GemmUniversalIN4cute5tupleIJiiiiEEENS1_10collective13CollectiveMmaINS1_35MainloopSm100TmaUmmaWarpSpecializedILi8ELi2ELi4ENS5_IJNS4_1CILi4EEENSA_ILi2EEENSA_ILi1EEEEEEEENS5_IJNSA_ILi128EEENSA_ILi256EEESG_EEEaNS5_IJlSD_lEEEaSJ_NS4_8TiledMMAINS4_8MMA_AtomIJNS4_21SM100_MMA_S8_2x1SM_SSIaaiLi128ELi256ELNS4_4UMMA5MajorE0ELSO_0ELNSN_8SaturateE0EEEEEENS4_6LayoutINS5_IJSD_SD_SD_EEENS5_IJNSA_ILi0EEESU_SU_EEEEENS5_IJNS4_10UnderscoreESX_SX_EEEEENS4_28SM100_TMA_2SM_LOAD_MULTICASTENS4_14ComposedLayoutINS4_7SwizzleILi3ELi4ELi3EEENS4_18smem_ptr_flag_bitsILi8EEENSS_INS5_IJNSA_ILi8EEESG_EEENS5_IJSG_SD_EEEEEEEvNS4_8identityES10_S1A_vS1B_EENS_8epilogue10collective18CollectiveEpilogueINS1D_23Sm100TmaWarpSpecializedILi4ELi2ELi32ELb0ELb0EEEJNS5_IJNSA_ILi64EEESH_SG_EEENS5_IJNSS_IS1I_SD_EENSS_INS5_IJNSA_ILi32EEESC_EEENS5_IJSD_SG_EEEEEEEEaSJ_aSJ_NS1D_6fusion15FusionCallbacksIS1H_NS1Q_17LinearCombinationIaiaiLNS_15FloatRoundStyleE2EEES1J_S1P_JEEENS4_5SM1004TMEM4LOAD26SM100_TMEM_LOAD_32dp32b32xENS4_13SM90_TMA_LOADENS11_INS12_ILi1ELi4ELi3EEES15_NSS_INS5_IJS16_S1L_EEENS5_IJS1L_SD_EEEEEEENS4_39AutoVectorizingCopyWithAssumedAlignmentILi128EEENS4_14SM90_TMA_STOREES25_S27_S27_EEEvvEEEEvNT_6ParamsE --------------------------
	.section	.nv.shared._ZN7cutlass13device_kernelINS_4gemm6kernel13GemmUniversalIN4cute5tupleIJiiiiEEENS1_10collective13CollectiveMmaINS1_35MainloopSm100TmaUmmaWarpSpecializedILi8ELi2ELi4ENS5_IJNS4_1CILi4EEENSA_ILi2EEENSA_ILi1EEEEEEEENS5_IJNSA_ILi128EEENSA_ILi256EEESG_EEEaNS5_IJlSD_lEEEaSJ_NS4_8TiledMMAINS4_8MMA_AtomIJNS4_21SM100_MMA_S8_2x1SM_SSIaaiLi128ELi256ELNS4_4UMMA5MajorE0ELSO_0ELNSN_8SaturateE0EEEEEENS4_6LayoutINS5_IJSD_SD_SD_EEENS5_IJNSA_ILi0EEESU_SU_EEEEENS5_IJNS4_10UnderscoreESX_SX_EEEEENS4_28SM100_TMA_2SM_LOAD_MULTICASTENS4_14ComposedLayoutINS4_7SwizzleILi3ELi4ELi3EEENS4_18smem_ptr_flag_bitsILi8EEENSS_INS5_IJNSA_ILi8EEESG_EEENS5_IJSG_SD_EEEEEEEvNS4_8identityES10_S1A_vS1B_EENS_8epilogue10collective18CollectiveEpilogueINS1D_23Sm100TmaWarpSpecializedILi4ELi2ELi32ELb0ELb0EEEJNS5_IJNSA_ILi64EEESH_SG_EEENS5_IJNSS_IS1I_SD_EENSS_INS5_IJNSA_ILi32EEESC_EEENS5_IJSD_SG_EEEEEEEEaSJ_aSJ_NS1D_6fusion15FusionCallbacksIS1H_NS1Q_17LinearCombinationIaiaiLNS_15FloatRoundStyleE2EEES1J_S1P_JEEENS4_5SM1004TMEM4LOAD26SM100_TMEM_LOAD_32dp32b32xENS4_13SM90_TMA_LOADENS11_INS12_ILi1ELi4ELi3EEES15_NSS_INS5_IJS16_S1L_EEENS5_IJS1L_SD_EEEEEEENS4_39AutoVectorizingCopyWithAssumedAlignmentILi128EEENS4_14SM90_TMA_STOREES25_S27_S27_EEEvvEEEEvNT_6ParamsE,"aw",@nobits
	.sectionflags	@""
	.align	16
	.zero		1024


//--------------------- .nv.shared.reserved.0     --------------------------
	.section	.nv.shared.reserved.0,"aw",@nobits
	.weak		__nv_reservedSMEM_offset_0_alias
	.size		__nv_reservedSMEM_offset_0_alias, 0, 64
	.other		__nv_reservedSMEM_offset_0_alias,@"STO_CUDA_RESERVED_SHARED STV_DEFAULT"
__nv_reservedSMEM_offset_0_alias:
	.zero		0
.nv.shared.reserved.0:
	.zero		64
	.weak		__nv_reservedSMEM_tcgen05_partition
	.type		__nv_reservedSMEM_tcgen05_partition,@object
	.size		__nv_reservedSMEM_tcgen05_partition,(.L_0 - __nv_reservedSMEM_tcgen05_partition)
__nv_reservedSMEM_tcgen05_partition:
	.zero		32
.L_0:


//--------------------- .nv.global                --------------------------
	.section	.nv.global,"aw",@nobits
.nv.global:
	.type		_ZN40_INTERNAL_6576d038_4_k_cu_f6759747_307224cute1_E,@object
	.size		_ZN40_INTERNAL_6576d038_4_k_cu_f6759747_307224cute1_E,(_ZN40_INTERNAL_6576d038_4_k_cu_f6759747_307224cuda3std3__45__cpo6cbeginE - _ZN40_INTERNAL_6576d038_4_k_cu_f6759747_307224cute1_E)
_ZN40_INTERNAL_6576d038_4_k_cu_f6759747_307224cute1_E:
	.zero		1
	.type		_ZN40_INTERNAL_6576d038_4_k_cu_f6759747_307224cuda3std3__45__cpo6cbeginE,@object
	.size		_ZN40_INTERNAL_6576d038_4_k_cu_f6759747_307224cuda3std3__45__cpo6cbeginE,(_ZN40_INTERNAL_6576d038_4_k_cu_f6759747_307224cuda3std3__48in_placeE - _ZN40_INTERNAL_6576d038_4_k_cu_f6759747_307224cuda3std3__45__cpo6cbeginE)
_ZN40_INTERNAL_6576d038_4_k_cu_f6759747_307224cuda3std3__45__cpo6cbeginE:
	.zero		1
	.type		_ZN40_INTERNAL_6576d038_4_k_cu_f6759747_307224cuda3std3__48in_placeE,@object
	.size		_ZN40_INTERNAL_6576d038_4_k_cu_f6759747_307224cuda3std3__48in_placeE,(_ZN40_INTERNAL_6576d038_4_k_cu_f6759747_307224cuda3std6ranges3__45__cpo9iter_moveE - _ZN40_INTERNAL_6576d038_4_k_cu_f6759747_307224cuda3std3__48in_placeE)
_ZN40_INTERNAL_6576d038_4_k_cu_f6759747_307224cuda3std3__48in_placeE:
	.zero		1
	.type		_ZN40_INTERNAL_6576d038_4_k_cu_f6759747_307224cuda3std6ranges3__45__cpo9iter_moveE,@object
	.size		_ZN40_INTERNAL_6576d038_4_k_cu_f6759747_307224cuda3std6ranges3__45__cpo9iter_moveE,(_ZN40_INTERNAL_6576d038_4_k_cu_f6759747_307224cuda3std3__45__cpo5beginE - _ZN40_INTERNAL_6576d038_4_k_cu_f6759747_307224cuda3std6ranges3__45__cpo9iter_moveE)
_ZN40_INTERNAL_6576d038_4_k_cu_f6759747_307224cuda3std6ranges3__45__cpo9iter_moveE:
	.zero		1
	.type		_ZN40_INTERNAL_6576d038_4_k_cu_f6759747_307224cuda3std3__45__cpo5beginE,@object
	.size		_ZN40_INTERNAL_6576d038_4_k_cu_f6759747_307224cuda3std3__45__cpo5beginE,(_ZN40_INTERNAL_6576d038_4_k_cu_f6759747_307224cuda3std3__442_GLOBAL__N__6576d038_4_k_cu_f6759747_307226ignoreE - _ZN40_INTERNAL_6576d038_4_k_cu_f6759747_307224cuda3std3__45__cpo5beginE)
_ZN40_INTERNAL_6576d038_4_k_cu_f6759747_307224cuda3std3__45__cpo5beginE:
	.zero		1
	.type		_ZN40_INTERNAL_6576d038_4_k_cu_f6759747_307224cuda3std3__442_GLOBAL__N__6576d038_4_k_cu_f6759747_307226ignoreE,@object
	.size		_ZN40_INTERNAL_6576d038_4_k_cu_f6759747_307224cuda3std3__442_GLOBAL__N__6576d038_4_k_cu_f6759747_307226ignoreE,(_ZN40_INTERNAL_6576d038_4_k_cu_f6759747_307224cute7productE - _ZN40_INTERNAL_6576d038_4_k_cu_f6759747_307224cuda3std3__442_GLOBAL__N__6576d038_4_k_cu_f6759747_307226ignoreE)
_ZN40_INTERNAL_6576d038_4_k_cu_f6759747_307224cuda3std3__442_GLOBAL__N__6576d038_4_k_cu_f6759747_307226ignoreE:
	.zero		1
	.type		_ZN40_INTERNAL_6576d038_4_k_cu_f6759747_307224cute7productE,@object
	.size		_ZN40_INTERNAL_6576d038_4_k_cu_f6759747_307224cute7productE,(_ZN40_INTERNAL_6576d038_4_k_cu_f6759747_307224cuda3std3__45__cpo3endE - _ZN40_INTERNAL_6576d038_4_k_cu_f6759747_307224cute7productE)
_ZN40_INTERNAL_6576d038_4_k_cu_f6759747_307224cute7productE:
	.zero		1
	.type		_ZN40_INTERNAL_6576d038_4_k_cu_f6759747_307224cuda3std3__45__cpo3endE,@object
	.size		_ZN40_INTERNAL_6576d038_4_k_cu_f6759747_307224cuda3std3__45__cpo3endE,(_ZN40_INTERNAL_6576d038_4_k_cu_f6759747_307224cuda3std3__419piecewise_constructE - _ZN40_INTERNAL_6576d038_4_k_cu_f6759747_307224cuda3std3__45__cpo3endE)
_ZN40_INTERNAL_6576d038_4_k_cu_f6759747_307224cuda3std3__45__cpo3endE:
	.zero		1
	.type		_ZN40_INTERNAL_6576d038_4_k_cu_f6759747_307224cuda3std3__419piecewise_constructE,@object
	.size		_ZN40_INTERNAL_6576d038_4_k_cu_f6759747_307224cuda3std3__419piecewise_constructE,(_ZN40_INTERNAL_6576d038_4_k_cu_f6759747_307224cuda3std3__45__cpo4cendE - _ZN40_INTERNAL_6576d038_4_k_cu_f6759747_307224cuda3std3__419piecewise_constructE)
_ZN40_INTERNAL_6576d038_4_k_cu_f6759747_307224cuda3std3__419piecewise_constructE:
	.zero		1
	.type		_ZN40_INTERNAL_6576d038_4_k_cu_f6759747_307224cuda3std3__45__cpo4cendE,@object
	.size		_ZN40_INTERNAL_6576d038_4_k_cu_f6759747_307224cuda3std3__45__cpo4cendE,(_ZN40_INTERNAL_6576d038_4_k_cu_f6759747_307224cuda3std6ranges3__45__cpo4swapE - _ZN40_INTERNAL_6576d038_4_k_cu_f6759747_307224cuda3std3__45__cpo4cendE)
_ZN40_INTERNAL_6576d038_4_k_cu_f6759747_307224cuda3std3__45__cpo4cendE:
	.zero		1
	.type		_ZN40_INTERNAL_6576d038_4_k_cu_f6759747_307224cuda3std6ranges3__45__cpo4swapE,@object
	.size		_ZN40_INTERNAL_6576d038_4_k_cu_f6759747_307224cuda3std6ranges3__45__cpo4swapE,(.L_11 - _ZN40_INTERNAL_6576d038_4_k_cu_f6759747_307224cuda3std6ranges3__45__cpo4swapE)
_ZN40_INTERNAL_6576d038_4_k_cu_f6759747_307224cuda3std6ranges3__45__cpo4swapE:
	.zero		1
.L_11:


//--------------------- .nv.constant0._ZN7cutlass13device_kernelINS_4gemm6kernel13GemmUniversalIN4cute5tupleIJiiiiEEENS1_10collective13CollectiveMmaINS1_35MainloopSm100TmaUmmaWarpSpecializedILi8ELi2ELi4ENS5_IJNS4_1CILi4EEENSA_ILi2EEENSA_ILi1EEEEEEEENS5_IJNSA_ILi128EEENSA_ILi256EEESG_EEEaNS5_IJlSD_lEEEaSJ_NS4_8TiledMMAINS4_8MMA_AtomIJNS4_21SM100_MMA_S8_2x1SM_SSIaaiLi128ELi256ELNS4_4UMMA5MajorE0ELSO_0ELNSN_8SaturateE0EEEEEENS4_6LayoutINS5_IJSD_SD_SD_EEENS5_IJNSA_ILi0EEESU_SU_EEEEENS5_IJNS4_10UnderscoreESX_SX_EEEEENS4_28SM100_TMA_2SM_LOAD_MULTICASTENS4_14ComposedLayoutINS4_7SwizzleILi3ELi4ELi3EEENS4_18smem_ptr_flag_bitsILi8EEENSS_INS5_IJNSA_ILi8EEESG_EEENS5_IJSG_SD_EEEEEEEvNS4_8identityES10_S1A_vS1B_EENS_8epilogue10collective18CollectiveEpilogueINS1D_23Sm100TmaWarpSpecializedILi4ELi2ELi32ELb0ELb0EEEJNS5_IJNSA_ILi64EEESH_SG_EEENS5_IJNSS_IS1I_SD_EENSS_INS5_IJNSA_ILi32EEESC_EEENS5_IJSD_SG_EEEEEEEEaSJ_aSJ_NS1D_6fusion15FusionCallbacksIS1H_NS1Q_17LinearCombinationIaiaiLNS_15FloatRoundStyleE2EEES1J_S1P_JEEENS4_5SM1004TMEM4LOAD26SM100_TMEM_LOAD_32dp32b32xENS4_13SM90_TMA_LOADENS11_INS12_ILi1ELi4ELi3EEES15_NSS_INS5_IJS16_S1L_EEENS5_IJS1L_SD_EEEEEEENS4_39AutoVectorizingCopyWithAssumedAlignmentILi128EEENS4_14SM90_TMA_STOREES25_S27_S27_EEEvvEEEEvNT_6ParamsE --------------------------
	.section	.nv.constant0._ZN7cutlass13device_kernelINS_4gemm6kernel13GemmUniversalIN4cute5tupleIJiiiiEEENS1_10collective13CollectiveMmaINS1_35MainloopSm100TmaUmmaWarpSpecializedILi8ELi2ELi4ENS5_IJNS4_1CILi4EEENSA_ILi2EEENSA_ILi1EEEEEEEENS5_IJNSA_ILi128EEENSA_ILi256EEESG_EEEaNS5_IJlSD_lEEEaSJ_NS4_8TiledMMAINS4_8MMA_AtomIJNS4_21SM100_MMA_S8_2x1SM_SSIaaiLi128ELi256ELNS4_4UMMA5MajorE0ELSO_0ELNSN_8SaturateE0EEEEEENS4_6LayoutINS5_IJSD_SD_SD_EEENS5_IJNSA_ILi0EEESU_SU_EEEEENS5_IJNS4_10UnderscoreESX_SX_EEEEENS4_28SM100_TMA_2SM_LOAD_MULTICASTENS4_14ComposedLayoutINS4_7SwizzleILi3ELi4ELi3EEENS4_18smem_ptr_flag_bitsILi8EEENSS_INS5_IJNSA_ILi8EEESG_EEENS5_IJSG_SD_EEEEEEEvNS4_8identityES10_S1A_vS1B_EENS_8epilogue10collective18CollectiveEpilogueINS1D_23Sm100TmaWarpSpecializedILi4ELi2ELi32ELb0ELb0EEEJNS5_IJNSA_ILi64EEESH_SG_EEENS5_IJNSS_IS1I_SD_EENSS_INS5_IJNSA_ILi32EEESC_EEENS5_IJSD_SG_EEEEEEEEaSJ_aSJ_NS1D_6fusion15FusionCallbacksIS1H_NS1Q_17LinearCombinationIaiaiLNS_15FloatRoundStyleE2EEES1J_S1P_JEEENS4_5SM1004TMEM4LOAD26SM100_TMEM_LOAD_32dp32b32xENS4_13SM90_TMA_LOADENS11_INS12_ILi1ELi4ELi3EEES15_NSS_INS5_IJS16_S1L_EEENS5_IJS1L_SD_EEEEEEENS4_39AutoVectorizingCopyWithAssumedAlignmentILi128EEENS4_14SM90_TMA_STOREES25_S27_S27_EEEvvEEEEvNT_6ParamsE,"a",@progbits
	.sectionflags	@""
	.align	4
.nv.constant0._ZN7cutlass13device_kernelINS_4gemm6kernel13GemmUniversalIN4cute5tupleIJiiiiEEENS1_10collective13CollectiveMmaINS1_35MainloopSm100TmaUmmaWarpSpecializedILi8ELi2ELi4ENS5_IJNS4_1CILi4EEENSA_ILi2EEENSA_ILi1EEEEEEEENS5_IJNSA_ILi128EEENSA_ILi256EEESG_EEEaNS5_IJlSD_lEEEaSJ_NS4_8TiledMMAINS4_8MMA_AtomIJNS4_21SM100_MMA_S8_2x1SM_SSIaaiLi128ELi256ELNS4_4UMMA5MajorE0ELSO_0ELNSN_8SaturateE0EEEEEENS4_6LayoutINS5_IJSD_SD_SD_EEENS5_IJNSA_ILi0EEESU_SU_EEEEENS5_IJNS4_10UnderscoreESX_SX_EEEEENS4_28SM100_TMA_2SM_LOAD_MULTICASTENS4_14ComposedLayoutINS4_7SwizzleILi3ELi4ELi3EEENS4_18smem_ptr_flag_bitsILi8EEENSS_INS5_IJNSA_ILi8EEESG_EEENS5_IJSG_SD_EEEEEEEvNS4_8identityES10_S1A_vS1B_EENS_8epilogue10collective18CollectiveEpilogueINS1D_23Sm100TmaWarpSpecializedILi4ELi2ELi32ELb0ELb0EEEJNS5_IJNSA_ILi64EEESH_SG_EEENS5_IJNSS_IS1I_SD_EENSS_INS5_IJNSA_ILi32EEESC_EEENS5_IJSD_SG_EEEEEEEEaSJ_aSJ_NS1D_6fusion15FusionCallbacksIS1H_NS1Q_17LinearCombinationIaiaiLNS_15FloatRoundStyleE2EEES1J_S1P_JEEENS4_5SM1004TMEM4LOAD26SM100_TMEM_LOAD_32dp32b32xENS4_13SM90_TMA_LOADENS11_INS12_ILi1ELi4ELi3EEES15_NSS_INS5_IJS16_S1L_EEENS5_IJS1L_SD_EEEEEEENS4_39AutoVectorizingCopyWithAssumedAlignmentILi128EEENS4_14SM90_TMA_STOREES25_S27_S27_EEEvvEEEEvNT_6ParamsE:
	.zero		2944


//--------------------- SYMBOLS --------------------------

	.type		.nv.reservedSmem.offset0,@object
	.size		.nv.reservedSmem.offset0,0x4
	.type		.nv.reservedSmem.cap,@object
	.size		.nv.reservedSmem.cap,0x4
	.type		__assertfail,@function
